//
// Generated by NVIDIA NVVM Compiler
//
// Compiler Build ID: CL-36424714
// Cuda compilation tools, release 13.0, V13.0.88
// Based on NVVM 20.0.0
//

.version 9.0
.target sm_100
.address_size 64

	// .globl	_Z8test_funv
.extern .func  (.param .b32 func_retval0) vprintf
(
	.param .b64 vprintf_param_0,
	.param .b64 vprintf_param_1
)
;
// _ZZ24matrixMulSharedILPkernelPfS_S_iiiE7shTileA has been demoted
// _ZZ24matrixMulSharedILPkernelPfS_S_iiiE7shTileB has been demoted
// _ZZ25matrixMulSharedKernel_op1PfS_S_iiiE7shTileA has been demoted
// _ZZ25matrixMulSharedKernel_op1PfS_S_iiiE7shTileB has been demoted
.global .align 1 .b8 $str[4] = {37, 100, 59};

.visible .entry _Z8test_funv()
{
	.local .align 8 .b8 	__local_depot0[8];
	.reg .b64 	%SP;
	.reg .b64 	%SPL;
	.reg .b32 	%r<7>;
	.reg .b64 	%rd<5>;

	mov.u64 	%SPL, __local_depot0;
	cvta.local.u64 	%SP, %SPL;
	add.u64 	%rd1, %SP, 0;
	add.u64 	%rd2, %SPL, 0;
	mov.u32 	%r1, %ntid.x;
	st.local.u32 	[%rd2], %r1;
	mov.u64 	%rd3, $str;
	cvta.global.u64 	%rd4, %rd3;
	{ // callseq 0, 0
	.param .b64 param0;
	st.param.b64 	[param0], %rd4;
	.param .b64 param1;
	st.param.b64 	[param1], %rd1;
	.param .b32 retval0;
	call.uni (retval0), 
	vprintf, 
	(
	param0, 
	param1
	);
	ld.param.b32 	%r2, [retval0];
	} // callseq 0
	mov.u32 	%r4, %ntid.y;
	st.local.u32 	[%rd2], %r4;
	{ // callseq 1, 0
	.param .b64 param0;
	st.param.b64 	[param0], %rd4;
	.param .b64 param1;
	st.param.b64 	[param1], %rd1;
	.param .b32 retval0;
	call.uni (retval0), 
	vprintf, 
	(
	param0, 
	param1
	);
	ld.param.b32 	%r5, [retval0];
	} // callseq 1
	ret;

}
	// .globl	_Z24matrixMulSharedILPkernelPfS_S_iii
.visible .entry _Z24matrixMulSharedILPkernelPfS_S_iii(
	.param .u64 .ptr .align 1 _Z24matrixMulSharedILPkernelPfS_S_iii_param_0,
	.param .u64 .ptr .align 1 _Z24matrixMulSharedILPkernelPfS_S_iii_param_1,
	.param .u64 .ptr .align 1 _Z24matrixMulSharedILPkernelPfS_S_iii_param_2,
	.param .u32 _Z24matrixMulSharedILPkernelPfS_S_iii_param_3,
	.param .u32 _Z24matrixMulSharedILPkernelPfS_S_iii_param_4,
	.param .u32 _Z24matrixMulSharedILPkernelPfS_S_iii_param_5
)
{
	.reg .pred 	%p<3>;
	.reg .b32 	%r<49>;
	.reg .b32 	%f<175>;
	.reg .b64 	%rd<19>;
	// demoted variable
	.shared .align 4 .b8 _ZZ24matrixMulSharedILPkernelPfS_S_iiiE7shTileA[4096];
	// demoted variable
	.shared .align 4 .b8 _ZZ24matrixMulSharedILPkernelPfS_S_iiiE7shTileB[4096];
	ld.param.u64 	%rd3, [_Z24matrixMulSharedILPkernelPfS_S_iii_param_0];
	ld.param.u64 	%rd4, [_Z24matrixMulSharedILPkernelPfS_S_iii_param_1];
	ld.param.u64 	%rd5, [_Z24matrixMulSharedILPkernelPfS_S_iii_param_2];
	ld.param.u32 	%r25, [_Z24matrixMulSharedILPkernelPfS_S_iii_param_4];
	ld.param.u32 	%r26, [_Z24matrixMulSharedILPkernelPfS_S_iii_param_5];
	mov.u32 	%r27, %ctaid.y;
	mov.u32 	%r28, %ntid.y;
	mul.lo.s32 	%r29, %r28, %r27;
	shl.b32 	%r30, %r29, 1;
	mov.u32 	%r1, %tid.y;
	add.s32 	%r2, %r30, %r1;
	mov.u32 	%r31, %ctaid.x;
	mov.u32 	%r32, %ntid.x;
	mov.u32 	%r3, %tid.x;
	mad.lo.s32 	%r4, %r31, %r32, %r3;
	setp.lt.s32 	%p1, %r26, 1;
	mov.f32 	%f173, 0f00000000;
	mov.f32 	%f174, %f173;
	@%p1 bra 	$L__BB1_3;
	cvta.to.global.u64 	%rd1, %rd4;
	cvta.to.global.u64 	%rd2, %rd3;
	add.s32 	%r33, %r26, 31;
	shr.u32 	%r34, %r33, 5;
	shl.b32 	%r35, %r1, 7;
	mov.u32 	%r36, _ZZ24matrixMulSharedILPkernelPfS_S_iiiE7shTileA;
	add.s32 	%r5, %r36, %r35;
	shl.b32 	%r37, %r3, 2;
	add.s32 	%r6, %r5, %r37;
	mov.u32 	%r38, _ZZ24matrixMulSharedILPkernelPfS_S_iiiE7shTileB;
	add.s32 	%r8, %r38, %r37;
	add.s32 	%r7, %r8, %r35;
	neg.s32 	%r48, %r34;
	add.s32 	%r39, %r2, 16;
	mad.lo.s32 	%r47, %r26, %r39, %r3;
	mad.lo.s32 	%r46, %r26, %r2, %r3;
	add.s32 	%r40, %r1, 16;
	mad.lo.s32 	%r45, %r25, %r40, %r4;
	shl.b32 	%r13, %r25, 5;
	mad.lo.s32 	%r44, %r1, %r25, %r4;
	mov.f32 	%f174, 0f00000000;
	mov.f32 	%f173, %f174;
$L__BB1_2:
	mul.wide.u32 	%rd6, %r46, 4;
	add.s64 	%rd7, %rd2, %rd6;
	ld.global.f32 	%f9, [%rd7];
	st.shared.f32 	[%r6], %f9;
	mul.wide.u32 	%rd8, %r47, 4;
	add.s64 	%rd9, %rd2, %rd8;
	ld.global.f32 	%f10, [%rd9];
	st.shared.f32 	[%r6+2048], %f10;
	mul.wide.u32 	%rd10, %r44, 4;
	add.s64 	%rd11, %rd1, %rd10;
	ld.global.f32 	%f11, [%rd11];
	st.shared.f32 	[%r7], %f11;
	mul.wide.u32 	%rd12, %r45, 4;
	add.s64 	%rd13, %rd1, %rd12;
	ld.global.f32 	%f12, [%rd13];
	st.shared.f32 	[%r7+2048], %f12;
	bar.sync 	0;
	ld.shared.f32 	%f13, [%r5];
	ld.shared.f32 	%f14, [%r8];
	fma.rn.f32 	%f15, %f13, %f14, %f174;
	ld.shared.f32 	%f16, [%r5+2048];
	fma.rn.f32 	%f17, %f14, %f16, %f173;
	ld.shared.f32 	%f18, [%r5+4];
	ld.shared.f32 	%f19, [%r8+128];
	fma.rn.f32 	%f20, %f18, %f19, %f15;
	ld.shared.f32 	%f21, [%r5+2052];
	fma.rn.f32 	%f22, %f19, %f21, %f17;
	ld.shared.f32 	%f23, [%r5+8];
	ld.shared.f32 	%f24, [%r8+256];
	fma.rn.f32 	%f25, %f23, %f24, %f20;
	ld.shared.f32 	%f26, [%r5+2056];
	fma.rn.f32 	%f27, %f24, %f26, %f22;
	ld.shared.f32 	%f28, [%r5+12];
	ld.shared.f32 	%f29, [%r8+384];
	fma.rn.f32 	%f30, %f28, %f29, %f25;
	ld.shared.f32 	%f31, [%r5+2060];
	fma.rn.f32 	%f32, %f29, %f31, %f27;
	ld.shared.f32 	%f33, [%r5+16];
	ld.shared.f32 	%f34, [%r8+512];
	fma.rn.f32 	%f35, %f33, %f34, %f30;
	ld.shared.f32 	%f36, [%r5+2064];
	fma.rn.f32 	%f37, %f34, %f36, %f32;
	ld.shared.f32 	%f38, [%r5+20];
	ld.shared.f32 	%f39, [%r8+640];
	fma.rn.f32 	%f40, %f38, %f39, %f35;
	ld.shared.f32 	%f41, [%r5+2068];
	fma.rn.f32 	%f42, %f39, %f41, %f37;
	ld.shared.f32 	%f43, [%r5+24];
	ld.shared.f32 	%f44, [%r8+768];
	fma.rn.f32 	%f45, %f43, %f44, %f40;
	ld.shared.f32 	%f46, [%r5+2072];
	fma.rn.f32 	%f47, %f44, %f46, %f42;
	ld.shared.f32 	%f48, [%r5+28];
	ld.shared.f32 	%f49, [%r8+896];
	fma.rn.f32 	%f50, %f48, %f49, %f45;
	ld.shared.f32 	%f51, [%r5+2076];
	fma.rn.f32 	%f52, %f49, %f51, %f47;
	ld.shared.f32 	%f53, [%r5+32];
	ld.shared.f32 	%f54, [%r8+1024];
	fma.rn.f32 	%f55, %f53, %f54, %f50;
	ld.shared.f32 	%f56, [%r5+2080];
	fma.rn.f32 	%f57, %f54, %f56, %f52;
	ld.shared.f32 	%f58, [%r5+36];
	ld.shared.f32 	%f59, [%r8+1152];
	fma.rn.f32 	%f60, %f58, %f59, %f55;
	ld.shared.f32 	%f61, [%r5+2084];
	fma.rn.f32 	%f62, %f59, %f61, %f57;
	ld.shared.f32 	%f63, [%r5+40];
	ld.shared.f32 	%f64, [%r8+1280];
	fma.rn.f32 	%f65, %f63, %f64, %f60;
	ld.shared.f32 	%f66, [%r5+2088];
	fma.rn.f32 	%f67, %f64, %f66, %f62;
	ld.shared.f32 	%f68, [%r5+44];
	ld.shared.f32 	%f69, [%r8+1408];
	fma.rn.f32 	%f70, %f68, %f69, %f65;
	ld.shared.f32 	%f71, [%r5+2092];
	fma.rn.f32 	%f72, %f69, %f71, %f67;
	ld.shared.f32 	%f73, [%r5+48];
	ld.shared.f32 	%f74, [%r8+1536];
	fma.rn.f32 	%f75, %f73, %f74, %f70;
	ld.shared.f32 	%f76, [%r5+2096];
	fma.rn.f32 	%f77, %f74, %f76, %f72;
	ld.shared.f32 	%f78, [%r5+52];
	ld.shared.f32 	%f79, [%r8+1664];
	fma.rn.f32 	%f80, %f78, %f79, %f75;
	ld.shared.f32 	%f81, [%r5+2100];
	fma.rn.f32 	%f82, %f79, %f81, %f77;
	ld.shared.f32 	%f83, [%r5+56];
	ld.shared.f32 	%f84, [%r8+1792];
	fma.rn.f32 	%f85, %f83, %f84, %f80;
	ld.shared.f32 	%f86, [%r5+2104];
	fma.rn.f32 	%f87, %f84, %f86, %f82;
	ld.shared.f32 	%f88, [%r5+60];
	ld.shared.f32 	%f89, [%r8+1920];
	fma.rn.f32 	%f90, %f88, %f89, %f85;
	ld.shared.f32 	%f91, [%r5+2108];
	fma.rn.f32 	%f92, %f89, %f91, %f87;
	ld.shared.f32 	%f93, [%r5+64];
	ld.shared.f32 	%f94, [%r8+2048];
	fma.rn.f32 	%f95, %f93, %f94, %f90;
	ld.shared.f32 	%f96, [%r5+2112];
	fma.rn.f32 	%f97, %f94, %f96, %f92;
	ld.shared.f32 	%f98, [%r5+68];
	ld.shared.f32 	%f99, [%r8+2176];
	fma.rn.f32 	%f100, %f98, %f99, %f95;
	ld.shared.f32 	%f101, [%r5+2116];
	fma.rn.f32 	%f102, %f99, %f101, %f97;
	ld.shared.f32 	%f103, [%r5+72];
	ld.shared.f32 	%f104, [%r8+2304];
	fma.rn.f32 	%f105, %f103, %f104, %f100;
	ld.shared.f32 	%f106, [%r5+2120];
	fma.rn.f32 	%f107, %f104, %f106, %f102;
	ld.shared.f32 	%f108, [%r5+76];
	ld.shared.f32 	%f109, [%r8+2432];
	fma.rn.f32 	%f110, %f108, %f109, %f105;
	ld.shared.f32 	%f111, [%r5+2124];
	fma.rn.f32 	%f112, %f109, %f111, %f107;
	ld.shared.f32 	%f113, [%r5+80];
	ld.shared.f32 	%f114, [%r8+2560];
	fma.rn.f32 	%f115, %f113, %f114, %f110;
	ld.shared.f32 	%f116, [%r5+2128];
	fma.rn.f32 	%f117, %f114, %f116, %f112;
	ld.shared.f32 	%f118, [%r5+84];
	ld.shared.f32 	%f119, [%r8+2688];
	fma.rn.f32 	%f120, %f118, %f119, %f115;
	ld.shared.f32 	%f121, [%r5+2132];
	fma.rn.f32 	%f122, %f119, %f121, %f117;
	ld.shared.f32 	%f123, [%r5+88];
	ld.shared.f32 	%f124, [%r8+2816];
	fma.rn.f32 	%f125, %f123, %f124, %f120;
	ld.shared.f32 	%f126, [%r5+2136];
	fma.rn.f32 	%f127, %f124, %f126, %f122;
	ld.shared.f32 	%f128, [%r5+92];
	ld.shared.f32 	%f129, [%r8+2944];
	fma.rn.f32 	%f130, %f128, %f129, %f125;
	ld.shared.f32 	%f131, [%r5+2140];
	fma.rn.f32 	%f132, %f129, %f131, %f127;
	ld.shared.f32 	%f133, [%r5+96];
	ld.shared.f32 	%f134, [%r8+3072];
	fma.rn.f32 	%f135, %f133, %f134, %f130;
	ld.shared.f32 	%f136, [%r5+2144];
	fma.rn.f32 	%f137, %f134, %f136, %f132;
	ld.shared.f32 	%f138, [%r5+100];
	ld.shared.f32 	%f139, [%r8+3200];
	fma.rn.f32 	%f140, %f138, %f139, %f135;
	ld.shared.f32 	%f141, [%r5+2148];
	fma.rn.f32 	%f142, %f139, %f141, %f137;
	ld.shared.f32 	%f143, [%r5+104];
	ld.shared.f32 	%f144, [%r8+3328];
	fma.rn.f32 	%f145, %f143, %f144, %f140;
	ld.shared.f32 	%f146, [%r5+2152];
	fma.rn.f32 	%f147, %f144, %f146, %f142;
	ld.shared.f32 	%f148, [%r5+108];
	ld.shared.f32 	%f149, [%r8+3456];
	fma.rn.f32 	%f150, %f148, %f149, %f145;
	ld.shared.f32 	%f151, [%r5+2156];
	fma.rn.f32 	%f152, %f149, %f151, %f147;
	ld.shared.f32 	%f153, [%r5+112];
	ld.shared.f32 	%f154, [%r8+3584];
	fma.rn.f32 	%f155, %f153, %f154, %f150;
	ld.shared.f32 	%f156, [%r5+2160];
	fma.rn.f32 	%f157, %f154, %f156, %f152;
	ld.shared.f32 	%f158, [%r5+116];
	ld.shared.f32 	%f159, [%r8+3712];
	fma.rn.f32 	%f160, %f158, %f159, %f155;
	ld.shared.f32 	%f161, [%r5+2164];
	fma.rn.f32 	%f162, %f159, %f161, %f157;
	ld.shared.f32 	%f163, [%r5+120];
	ld.shared.f32 	%f164, [%r8+3840];
	fma.rn.f32 	%f165, %f163, %f164, %f160;
	ld.shared.f32 	%f166, [%r5+2168];
	fma.rn.f32 	%f167, %f164, %f166, %f162;
	ld.shared.f32 	%f168, [%r5+124];
	ld.shared.f32 	%f169, [%r8+3968];
	fma.rn.f32 	%f174, %f168, %f169, %f165;
	ld.shared.f32 	%f170, [%r5+2172];
	fma.rn.f32 	%f173, %f169, %f170, %f167;
	bar.sync 	0;
	add.s32 	%r48, %r48, 1;
	setp.ne.s32 	%p2, %r48, 0;
	add.s32 	%r47, %r47, 32;
	add.s32 	%r46, %r46, 32;
	add.s32 	%r45, %r45, %r13;
	add.s32 	%r44, %r44, %r13;
	@%p2 bra 	$L__BB1_2;
$L__BB1_3:
	cvta.to.global.u64 	%rd14, %rd5;
	mad.lo.s32 	%r41, %r25, %r2, %r4;
	mul.wide.s32 	%rd15, %r41, 4;
	add.s64 	%rd16, %rd14, %rd15;
	st.global.f32 	[%rd16], %f174;
	shl.b32 	%r42, %r25, 4;
	add.s32 	%r43, %r41, %r42;
	mul.wide.s32 	%rd17, %r43, 4;
	add.s64 	%rd18, %rd14, %rd17;
	st.global.f32 	[%rd18], %f173;
	ret;

}
	// .globl	_Z25matrixMulSharedKernel_op1PfS_S_iii
.visible .entry _Z25matrixMulSharedKernel_op1PfS_S_iii(
	.param .u64 .ptr .align 1 _Z25matrixMulSharedKernel_op1PfS_S_iii_param_0,
	.param .u64 .ptr .align 1 _Z25matrixMulSharedKernel_op1PfS_S_iii_param_1,
	.param .u64 .ptr .align 1 _Z25matrixMulSharedKernel_op1PfS_S_iii_param_2,
	.param .u32 _Z25matrixMulSharedKernel_op1PfS_S_iii_param_3,
	.param .u32 _Z25matrixMulSharedKernel_op1PfS_S_iii_param_4,
	.param .u32 _Z25matrixMulSharedKernel_op1PfS_S_iii_param_5
)
{
	.reg .pred 	%p<3>;
	.reg .b32 	%r<35>;
	.reg .b32 	%f<105>;
	.reg .b64 	%rd<13>;
	// demoted variable
	.shared .align 4 .b8 _ZZ25matrixMulSharedKernel_op1PfS_S_iiiE7shTileA[4096];
	// demoted variable
	.shared .align 4 .b8 _ZZ25matrixMulSharedKernel_op1PfS_S_iiiE7shTileB[4096];
	ld.param.u64 	%rd3, [_Z25matrixMulSharedKernel_op1PfS_S_iii_param_0];
	ld.param.u64 	%rd4, [_Z25matrixMulSharedKernel_op1PfS_S_iii_param_1];
	ld.param.u64 	%rd5, [_Z25matrixMulSharedKernel_op1PfS_S_iii_param_2];
	ld.param.u32 	%r19, [_Z25matrixMulSharedKernel_op1PfS_S_iii_param_4];
	ld.param.u32 	%r20, [_Z25matrixMulSharedKernel_op1PfS_S_iii_param_5];
	mov.u32 	%r21, %ctaid.y;
	mov.u32 	%r22, %ntid.y;
	mov.u32 	%r1, %tid.y;
	mad.lo.s32 	%r2, %r21, %r22, %r1;
	mov.u32 	%r23, %ctaid.x;
	mov.u32 	%r24, %ntid.x;
	mov.u32 	%r3, %tid.x;
	mad.lo.s32 	%r4, %r23, %r24, %r3;
	setp.lt.s32 	%p1, %r20, 1;
	mov.f32 	%f104, 0f00000000;
	@%p1 bra 	$L__BB2_3;
	add.s32 	%r25, %r20, 31;
	shr.u32 	%r26, %r25, 5;
	shl.b32 	%r27, %r1, 7;
	mov.u32 	%r28, _ZZ25matrixMulSharedKernel_op1PfS_S_iiiE7shTileA;
	add.s32 	%r5, %r28, %r27;
	shl.b32 	%r29, %r3, 2;
	add.s32 	%r6, %r5, %r29;
	mov.u32 	%r30, _ZZ25matrixMulSharedKernel_op1PfS_S_iiiE7shTileB;
	add.s32 	%r8, %r30, %r29;
	add.s32 	%r7, %r8, %r27;
	neg.s32 	%r34, %r26;
	mad.lo.s32 	%r33, %r20, %r2, %r3;
	mad.lo.s32 	%r32, %r1, %r19, %r4;
	shl.b32 	%r12, %r19, 5;
	cvta.to.global.u64 	%rd1, %rd3;
	cvta.to.global.u64 	%rd2, %rd4;
	mov.f32 	%f104, 0f00000000;
$L__BB2_2:
	mul.wide.u32 	%rd6, %r33, 4;
	add.s64 	%rd7, %rd1, %rd6;
	ld.global.f32 	%f6, [%rd7];
	st.shared.f32 	[%r6], %f6;
	mul.wide.u32 	%rd8, %r32, 4;
	add.s64 	%rd9, %rd2, %rd8;
	ld.global.f32 	%f7, [%rd9];
	st.shared.f32 	[%r7], %f7;
	bar.sync 	0;
	ld.shared.f32 	%f8, [%r5];
	ld.shared.f32 	%f9, [%r8];
	fma.rn.f32 	%f10, %f8, %f9, %f104;
	ld.shared.f32 	%f11, [%r5+4];
	ld.shared.f32 	%f12, [%r8+128];
	fma.rn.f32 	%f13, %f11, %f12, %f10;
	ld.shared.f32 	%f14, [%r5+8];
	ld.shared.f32 	%f15, [%r8+256];
	fma.rn.f32 	%f16, %f14, %f15, %f13;
	ld.shared.f32 	%f17, [%r5+12];
	ld.shared.f32 	%f18, [%r8+384];
	fma.rn.f32 	%f19, %f17, %f18, %f16;
	ld.shared.f32 	%f20, [%r5+16];
	ld.shared.f32 	%f21, [%r8+512];
	fma.rn.f32 	%f22, %f20, %f21, %f19;
	ld.shared.f32 	%f23, [%r5+20];
	ld.shared.f32 	%f24, [%r8+640];
	fma.rn.f32 	%f25, %f23, %f24, %f22;
	ld.shared.f32 	%f26, [%r5+24];
	ld.shared.f32 	%f27, [%r8+768];
	fma.rn.f32 	%f28, %f26, %f27, %f25;
	ld.shared.f32 	%f29, [%r5+28];
	ld.shared.f32 	%f30, [%r8+896];
	fma.rn.f32 	%f31, %f29, %f30, %f28;
	ld.shared.f32 	%f32, [%r5+32];
	ld.shared.f32 	%f33, [%r8+1024];
	fma.rn.f32 	%f34, %f32, %f33, %f31;
	ld.shared.f32 	%f35, [%r5+36];
	ld.shared.f32 	%f36, [%r8+1152];
	fma.rn.f32 	%f37, %f35, %f36, %f34;
	ld.shared.f32 	%f38, [%r5+40];
	ld.shared.f32 	%f39, [%r8+1280];
	fma.rn.f32 	%f40, %f38, %f39, %f37;
	ld.shared.f32 	%f41, [%r5+44];
	ld.shared.f32 	%f42, [%r8+1408];
	fma.rn.f32 	%f43, %f41, %f42, %f40;
	ld.shared.f32 	%f44, [%r5+48];
	ld.shared.f32 	%f45, [%r8+1536];
	fma.rn.f32 	%f46, %f44, %f45, %f43;
	ld.shared.f32 	%f47, [%r5+52];
	ld.shared.f32 	%f48, [%r8+1664];
	fma.rn.f32 	%f49, %f47, %f48, %f46;
	ld.shared.f32 	%f50, [%r5+56];
	ld.shared.f32 	%f51, [%r8+1792];
	fma.rn.f32 	%f52, %f50, %f51, %f49;
	ld.shared.f32 	%f53, [%r5+60];
	ld.shared.f32 	%f54, [%r8+1920];
	fma.rn.f32 	%f55, %f53, %f54, %f52;
	ld.shared.f32 	%f56, [%r5+64];
	ld.shared.f32 	%f57, [%r8+2048];
	fma.rn.f32 	%f58, %f56, %f57, %f55;
	ld.shared.f32 	%f59, [%r5+68];
	ld.shared.f32 	%f60, [%r8+2176];
	fma.rn.f32 	%f61, %f59, %f60, %f58;
	ld.shared.f32 	%f62, [%r5+72];
	ld.shared.f32 	%f63, [%r8+2304];
	fma.rn.f32 	%f64, %f62, %f63, %f61;
	ld.shared.f32 	%f65, [%r5+76];
	ld.shared.f32 	%f66, [%r8+2432];
	fma.rn.f32 	%f67, %f65, %f66, %f64;
	ld.shared.f32 	%f68, [%r5+80];
	ld.shared.f32 	%f69, [%r8+2560];
	fma.rn.f32 	%f70, %f68, %f69, %f67;
	ld.shared.f32 	%f71, [%r5+84];
	ld.shared.f32 	%f72, [%r8+2688];
	fma.rn.f32 	%f73, %f71, %f72, %f70;
	ld.shared.f32 	%f74, [%r5+88];
	ld.shared.f32 	%f75, [%r8+2816];
	fma.rn.f32 	%f76, %f74, %f75, %f73;
	ld.shared.f32 	%f77, [%r5+92];
	ld.shared.f32 	%f78, [%r8+2944];
	fma.rn.f32 	%f79, %f77, %f78, %f76;
	ld.shared.f32 	%f80, [%r5+96];
	ld.shared.f32 	%f81, [%r8+3072];
	fma.rn.f32 	%f82, %f80, %f81, %f79;
	ld.shared.f32 	%f83, [%r5+100];
	ld.shared.f32 	%f84, [%r8+3200];
	fma.rn.f32 	%f85, %f83, %f84, %f82;
	ld.shared.f32 	%f86, [%r5+104];
	ld.shared.f32 	%f87, [%r8+3328];
	fma.rn.f32 	%f88, %f86, %f87, %f85;
	ld.shared.f32 	%f89, [%r5+108];
	ld.shared.f32 	%f90, [%r8+3456];
	fma.rn.f32 	%f91, %f89, %f90, %f88;
	ld.shared.f32 	%f92, [%r5+112];
	ld.shared.f32 	%f93, [%r8+3584];
	fma.rn.f32 	%f94, %f92, %f93, %f91;
	ld.shared.f32 	%f95, [%r5+116];
	ld.shared.f32 	%f96, [%r8+3712];
	fma.rn.f32 	%f97, %f95, %f96, %f94;
	ld.shared.f32 	%f98, [%r5+120];
	ld.shared.f32 	%f99, [%r8+3840];
	fma.rn.f32 	%f100, %f98, %f99, %f97;
	ld.shared.f32 	%f101, [%r5+124];
	ld.shared.f32 	%f102, [%r8+3968];
	fma.rn.f32 	%f104, %f101, %f102, %f100;
	bar.sync 	0;
	add.s32 	%r34, %r34, 1;
	setp.ne.s32 	%p2, %r34, 0;
	add.s32 	%r33, %r33, 32;
	add.s32 	%r32, %r32, %r12;
	@%p2 bra 	$L__BB2_2;
$L__BB2_3:
	cvta.to.global.u64 	%rd10, %rd5;
	mad.lo.s32 	%r31, %r19, %r2, %r4;
	mul.wide.s32 	%rd11, %r31, 4;
	add.s64 	%rd12, %rd10, %rd11;
	st.global.f32 	[%rd12], %f104;
	ret;

}
	// .globl	_Z21matrixMulGlobalKernelPfS_S_iii
.visible .entry _Z21matrixMulGlobalKernelPfS_S_iii(
	.param .u64 .ptr .align 1 _Z21matrixMulGlobalKernelPfS_S_iii_param_0,
	.param .u64 .ptr .align 1 _Z21matrixMulGlobalKernelPfS_S_iii_param_1,
	.param .u64 .ptr .align 1 _Z21matrixMulGlobalKernelPfS_S_iii_param_2,
	.param .u32 _Z21matrixMulGlobalKernelPfS_S_iii_param_3,
	.param .u32 _Z21matrixMulGlobalKernelPfS_S_iii_param_4,
	.param .u32 _Z21matrixMulGlobalKernelPfS_S_iii_param_5
)
{
	.reg .pred 	%p<10>;
	.reg .b32 	%r<40>;
	.reg .b32 	%f<68>;
	.reg .b64 	%rd<53>;

	ld.param.u64 	%rd7, [_Z21matrixMulGlobalKernelPfS_S_iii_param_0];
	ld.param.u64 	%rd8, [_Z21matrixMulGlobalKernelPfS_S_iii_param_1];
	ld.param.u64 	%rd6, [_Z21matrixMulGlobalKernelPfS_S_iii_param_2];
	ld.param.u32 	%r18, [_Z21matrixMulGlobalKernelPfS_S_iii_param_4];
	ld.param.u32 	%r19, [_Z21matrixMulGlobalKernelPfS_S_iii_param_5];
	cvta.to.global.u64 	%rd1, %rd8;
	cvta.to.global.u64 	%rd2, %rd7;
	mov.u32 	%r20, %ctaid.y;
	mov.u32 	%r21, %ntid.y;
	mov.u32 	%r22, %tid.y;
	mad.lo.s32 	%r1, %r20, %r21, %r22;
	mov.u32 	%r23, %ctaid.x;
	mov.u32 	%r24, %ntid.x;
	mov.u32 	%r25, %tid.x;
	mad.lo.s32 	%r2, %r23, %r24, %r25;
	setp.lt.s32 	%p1, %r19, 1;
	mov.f32 	%f67, 0f00000000;
	@%p1 bra 	$L__BB3_12;
	mul.lo.s32 	%r3, %r19, %r1;
	and.b32  	%r4, %r19, 7;
	setp.lt.u32 	%p2, %r19, 8;
	mov.f32 	%f67, 0f00000000;
	mov.b32 	%r38, 0;
	@%p2 bra 	$L__BB3_4;
	and.b32  	%r38, %r19, 2147483640;
	neg.s32 	%r36, %r38;
	shl.b32 	%r7, %r18, 3;
	mul.wide.u32 	%rd9, %r3, 4;
	add.s64 	%rd10, %rd9, %rd2;
	add.s64 	%rd52, %rd10, 16;
	mov.f32 	%f67, 0f00000000;
	mul.wide.s32 	%rd13, %r18, 4;
	mov.u32 	%r35, %r2;
$L__BB3_3:
	.pragma "nounroll";
	ld.global.f32 	%f17, [%rd52+-16];
	mul.wide.s32 	%rd11, %r35, 4;
	add.s64 	%rd12, %rd1, %rd11;
	ld.global.f32 	%f18, [%rd12];
	fma.rn.f32 	%f19, %f17, %f18, %f67;
	ld.global.f32 	%f20, [%rd52+-12];
	add.s64 	%rd14, %rd12, %rd13;
	ld.global.f32 	%f21, [%rd14];
	fma.rn.f32 	%f22, %f20, %f21, %f19;
	ld.global.f32 	%f23, [%rd52+-8];
	add.s64 	%rd15, %rd14, %rd13;
	ld.global.f32 	%f24, [%rd15];
	fma.rn.f32 	%f25, %f23, %f24, %f22;
	ld.global.f32 	%f26, [%rd52+-4];
	add.s64 	%rd16, %rd15, %rd13;
	ld.global.f32 	%f27, [%rd16];
	fma.rn.f32 	%f28, %f26, %f27, %f25;
	ld.global.f32 	%f29, [%rd52];
	add.s64 	%rd17, %rd16, %rd13;
	ld.global.f32 	%f30, [%rd17];
	fma.rn.f32 	%f31, %f29, %f30, %f28;
	ld.global.f32 	%f32, [%rd52+4];
	add.s64 	%rd18, %rd17, %rd13;
	ld.global.f32 	%f33, [%rd18];
	fma.rn.f32 	%f34, %f32, %f33, %f31;
	ld.global.f32 	%f35, [%rd52+8];
	add.s64 	%rd19, %rd18, %rd13;
	ld.global.f32 	%f36, [%rd19];
	fma.rn.f32 	%f37, %f35, %f36, %f34;
	ld.global.f32 	%f38, [%rd52+12];
	add.s64 	%rd20, %rd19, %rd13;
	ld.global.f32 	%f39, [%rd20];
	fma.rn.f32 	%f67, %f38, %f39, %f37;
	add.s32 	%r36, %r36, 8;
	add.s32 	%r35, %r35, %r7;
	add.s64 	%rd52, %rd52, 32;
	setp.ne.s32 	%p3, %r36, 0;
	@%p3 bra 	$L__BB3_3;
$L__BB3_4:
	setp.eq.s32 	%p4, %r4, 0;
	@%p4 bra 	$L__BB3_12;
	and.b32  	%r13, %r19, 3;
	setp.lt.u32 	%p5, %r4, 4;
	@%p5 bra 	$L__BB3_7;
	add.s32 	%r27, %r38, %r3;
	mul.wide.u32 	%rd21, %r27, 4;
	add.s64 	%rd22, %rd2, %rd21;
	ld.global.f32 	%f41, [%rd22];
	mad.lo.s32 	%r28, %r38, %r18, %r2;
	mul.wide.s32 	%rd23, %r28, 4;
	add.s64 	%rd24, %rd1, %rd23;
	ld.global.f32 	%f42, [%rd24];
	fma.rn.f32 	%f43, %f41, %f42, %f67;
	cvt.u64.u32 	%rd25, %r3;
	cvt.u64.u32 	%rd26, %r38;
	add.s64 	%rd27, %rd26, %rd25;
	shl.b64 	%rd28, %rd27, 2;
	add.s64 	%rd29, %rd2, %rd28;
	ld.global.f32 	%f44, [%rd29+4];
	mul.wide.s32 	%rd30, %r18, 4;
	add.s64 	%rd31, %rd24, %rd30;
	ld.global.f32 	%f45, [%rd31];
	fma.rn.f32 	%f46, %f44, %f45, %f43;
	ld.global.f32 	%f47, [%rd29+8];
	add.s64 	%rd32, %rd31, %rd30;
	ld.global.f32 	%f48, [%rd32];
	fma.rn.f32 	%f49, %f47, %f48, %f46;
	ld.global.f32 	%f50, [%rd29+12];
	add.s64 	%rd33, %rd32, %rd30;
	ld.global.f32 	%f51, [%rd33];
	fma.rn.f32 	%f67, %f50, %f51, %f49;
	add.s32 	%r38, %r38, 4;
$L__BB3_7:
	setp.eq.s32 	%p6, %r13, 0;
	@%p6 bra 	$L__BB3_12;
	setp.eq.s32 	%p7, %r13, 1;
	@%p7 bra 	$L__BB3_10;
	add.s32 	%r29, %r38, %r3;
	mul.wide.u32 	%rd34, %r29, 4;
	add.s64 	%rd35, %rd2, %rd34;
	ld.global.f32 	%f53, [%rd35];
	mad.lo.s32 	%r30, %r38, %r18, %r2;
	mul.wide.s32 	%rd36, %r30, 4;
	add.s64 	%rd37, %rd1, %rd36;
	ld.global.f32 	%f54, [%rd37];
	fma.rn.f32 	%f55, %f53, %f54, %f67;
	cvt.u64.u32 	%rd38, %r3;
	cvt.u64.u32 	%rd39, %r38;
	add.s64 	%rd40, %rd39, %rd38;
	shl.b64 	%rd41, %rd40, 2;
	add.s64 	%rd42, %rd2, %rd41;
	ld.global.f32 	%f56, [%rd42+4];
	mul.wide.s32 	%rd43, %r18, 4;
	add.s64 	%rd44, %rd37, %rd43;
	ld.global.f32 	%f57, [%rd44];
	fma.rn.f32 	%f67, %f56, %f57, %f55;
	add.s32 	%r38, %r38, 2;
$L__BB3_10:
	and.b32  	%r31, %r19, 1;
	setp.eq.b32 	%p8, %r31, 1;
	not.pred 	%p9, %p8;
	@%p9 bra 	$L__BB3_12;
	add.s32 	%r32, %r38, %r3;
	mul.wide.u32 	%rd45, %r32, 4;
	add.s64 	%rd46, %rd2, %rd45;
	ld.global.f32 	%f58, [%rd46];
	mad.lo.s32 	%r33, %r38, %r18, %r2;
	mul.wide.s32 	%rd47, %r33, 4;
	add.s64 	%rd48, %rd1, %rd47;
	ld.global.f32 	%f59, [%rd48];
	fma.rn.f32 	%f67, %f58, %f59, %f67;
$L__BB3_12:
	cvta.to.global.u64 	%rd49, %rd6;
	mad.lo.s32 	%r34, %r18, %r1, %r2;
	mul.wide.s32 	%rd50, %r34, 4;
	add.s64 	%rd51, %rd49, %rd50;
	st.global.f32 	[%rd51], %f67;
	ret;

}


// ===== COMPILED SASS (sm_100) =====

	.target	sm_100

	.elftype	@"ET_EXEC"


//--------------------- .note.nv.tkinfo           --------------------------
	.section	.note.nv.tkinfo,"",@"SHT_NOTE"
	.sectionflags	@"SHF_NOTE_NV_TKINFO"
	.tkinfo
        /*0018*/ 	.word	0x00000002
        /*0030*/ 	.string	""
        /*0030*/ 	.string	"ptxas"
        /*0030*/ 	.string	"Cuda compilation tools, release 13.0, V13.0.88"
        /*0030*/ 	.string	"Build cuda_13.0.r13.0/compiler.36424714_0"
        /*0030*/ 	.string	"-arch sm_100 -m 64 "



//--------------------- .note.nv.cuinfo           --------------------------
	.section	.note.nv.cuinfo,"",@"SHT_NOTE"
	.sectionflags	@"SHF_NOTE_NV_CUINFO"
        /*0018*/ 	.short	0x0002
        /*001a*/ 	.short	0x0064
        /*001c*/ 	.short	0x0082
	.zero		2


//--------------------- .nv.info                  --------------------------
	.section	.nv.info,"",@"SHT_CUDA_INFO"
	.align	4


	//----- nvinfo : EIATTR_REGCOUNT
	.align		4
        /*0000*/ 	.byte	0x04, 0x2f
        /*0002*/ 	.short	(.L_2 - .L_1)
	.align		4
.L_1:
        /*0004*/ 	.word	index@(_Z8test_funv)
        /*0008*/ 	.word	0x00000018


	//----- nvinfo : EIATTR_FRAME_SIZE
	.align		4
.L_2:
        /*000c*/ 	.byte	0x04, 0x11
        /*000e*/ 	.short	(.L_4 - .L_3)
	.align		4
.L_3:
        /*0010*/ 	.word	index@(_Z8test_funv)
        /*0014*/ 	.word	0x00000008


	//----- nvinfo : EIATTR_REGCOUNT
	.align		4
.L_4:
        /*0018*/ 	.byte	0x04, 0x2f
        /*001a*/ 	.short	(.L_6 - .L_5)
	.align		4
.L_5:
        /*001c*/ 	.word	index@(_Z24matrixMulSharedILPkernelPfS_S_iii)
        /*0020*/ 	.word	0x00000020


	//----- nvinfo : EIATTR_FRAME_SIZE
	.align		4
.L_6:
        /*0024*/ 	.byte	0x04, 0x11
        /*0026*/ 	.short	(.L_8 - .L_7)
	.align		4
.L_7:
        /*0028*/ 	.word	index@(_Z24matrixMulSharedILPkernelPfS_S_iii)
        /*002c*/ 	.word	0x00000000


	//----- nvinfo : EIATTR_REGCOUNT
	.align		4
.L_8:
        /*0030*/ 	.byte	0x04, 0x2f
        /*0032*/ 	.short	(.L_10 - .L_9)
	.align		4
.L_9:
        /*0034*/ 	.word	index@(_Z25matrixMulSharedKernel_op1PfS_S_iii)
        /*0038*/ 	.word	0x00000020


	//----- nvinfo : EIATTR_FRAME_SIZE
	.align		4
.L_10:
        /*003c*/ 	.byte	0x04, 0x11
        /*003e*/ 	.short	(.L_12 - .L_11)
	.align		4
.L_11:
        /*0040*/ 	.word	index@(_Z25matrixMulSharedKernel_op1PfS_S_iii)
        /*0044*/ 	.word	0x00000000


	//----- nvinfo : EIATTR_REGCOUNT
	.align		4
.L_12:
        /*0048*/ 	.byte	0x04, 0x2f
        /*004a*/ 	.short	(.L_14 - .L_13)
	.align		4
.L_13:
        /*004c*/ 	.word	index@(_Z21matrixMulGlobalKernelPfS_S_iii)
        /*0050*/ 	.word	0x00000020


	//----- nvinfo : EIATTR_FRAME_SIZE
	.align		4
.L_14:
        /*0054*/ 	.byte	0x04, 0x11
        /*0056*/ 	.short	(.L_16 - .L_15)
	.align		4
.L_15:
        /*0058*/ 	.word	index@(_Z21matrixMulGlobalKernelPfS_S_iii)
        /*005c*/ 	.word	0x00000000


	//----- nvinfo : EIATTR_MIN_STACK_SIZE
	.align		4
.L_16:
        /*0060*/ 	.byte	0x04, 0x12
        /*0062*/ 	.short	(.L_18 - .L_17)
	.align		4
.L_17:
        /*0064*/ 	.word	index@(_Z21matrixMulGlobalKernelPfS_S_iii)
        /*0068*/ 	.word	0x00000000


	//----- nvinfo : EIATTR_MIN_STACK_SIZE
	.align		4
.L_18:
        /*006c*/ 	.byte	0x04, 0x12
        /*006e*/ 	.short	(.L_20 - .L_19)
	.align		4
.L_19:
        /*0070*/ 	.word	index@(_Z25matrixMulSharedKernel_op1PfS_S_iii)
        /*0074*/ 	.word	0x00000000


	//----- nvinfo : EIATTR_MIN_STACK_SIZE
	.align		4
.L_20:
        /*0078*/ 	.byte	0x04, 0x12
        /*007a*/ 	.short	(.L_22 - .L_21)
	.align		4
.L_21:
        /*007c*/ 	.word	index@(_Z24matrixMulSharedILPkernelPfS_S_iii)
        /*0080*/ 	.word	0x00000000


	//----- nvinfo : EIATTR_MIN_STACK_SIZE
	.align		4
.L_22:
        /*0084*/ 	.byte	0x04, 0x12
        /*0086*/ 	.short	(.L_24 - .L_23)
	.align		4
.L_23:
        /*0088*/ 	.word	index@(_Z8test_funv)
        /*008c*/ 	.word	0x00000008
.L_24:


//--------------------- .nv.compat                --------------------------
	.section	.nv.compat,"",@"SHT_CUDA_COMPAT_INFO"
	.align	4
        /*0000*/ 	.byte	0x02, 0x09, 0x00, 0x00, 0x02, 0x02, 0x01, 0x00, 0x02, 0x05, 0x05, 0x00, 0x03, 0x07, 0x01, 0x01
        /*0010*/ 	.byte	0x02, 0x03, 0x00, 0x00, 0x02, 0x06, 0x01, 0x00, 0x04, 0x0b, 0x08, 0x00, 0x09, 0x00, 0x00, 0x00
        /*0020*/ 	.byte	0x00, 0x00, 0x00, 0x00


//--------------------- .nv.info._Z21matrixMulGlobalKernelPfS_S_iii --------------------------
	.section	.nv.info._Z21matrixMulGlobalKernelPfS_S_iii,"",@"SHT_CUDA_INFO"
	.sectionflags	@""
	.align	4


	//----- nvinfo : EIATTR_CUDA_API_VERSION
	.align		4
        /*0000*/ 	.byte	0x04, 0x37
        /*0002*/ 	.short	(.L_26 - .L_25)
.L_25:
        /*0004*/ 	.word	0x00000082


	//----- nvinfo : EIATTR_KPARAM_INFO
	.align		4
.L_26:
        /*0008*/ 	.byte	0x04, 0x17
        /*000a*/ 	.short	(.L_28 - .L_27)
.L_27:
        /*000c*/ 	.word	0x00000000
        /*0010*/ 	.short	0x0005
        /*0012*/ 	.short	0x0020
        /*0014*/ 	.byte	0x00, 0xf0, 0x11, 0x00


	//----- nvinfo : EIATTR_KPARAM_INFO
	.align		4
.L_28:
        /*0018*/ 	.byte	0x04, 0x17
        /*001a*/ 	.short	(.L_30 - .L_29)
.L_29:
        /*001c*/ 	.word	0x00000000
        /*0020*/ 	.short	0x0004
        /*0022*/ 	.short	0x001c
        /*0024*/ 	.byte	0x00, 0xf0, 0x11, 0x00


	//----- nvinfo : EIATTR_KPARAM_INFO
	.align		4
.L_30:
        /*0028*/ 	.byte	0x04, 0x17
        /*002a*/ 	.short	(.L_32 - .L_31)
.L_31:
        /*002c*/ 	.word	0x00000000
        /*0030*/ 	.short	0x0003
        /*0032*/ 	.short	0x0018
        /*0034*/ 	.byte	0x00, 0xf0, 0x11, 0x00


	//----- nvinfo : EIATTR_KPARAM_INFO
	.align		4
.L_32:
        /*0038*/ 	.byte	0x04, 0x17
        /*003a*/ 	.short	(.L_34 - .L_33)
.L_33:
        /*003c*/ 	.word	0x00000000
        /*0040*/ 	.short	0x0002
        /*0042*/ 	.short	0x0010
        /*0044*/ 	.byte	0x00, 0xf5, 0x21, 0x00


	//----- nvinfo : EIATTR_KPARAM_INFO
	.align		4
.L_34:
        /*0048*/ 	.byte	0x04, 0x17
        /*004a*/ 	.short	(.L_36 - .L_35)
.L_35:
        /*004c*/ 	.word	0x00000000
        /*0050*/ 	.short	0x0001
        /*0052*/ 	.short	0x0008
        /*0054*/ 	.byte	0x00, 0xf5, 0x21, 0x00


	//----- nvinfo : EIATTR_KPARAM_INFO
	.align		4
.L_36:
        /*0058*/ 	.byte	0x04, 0x17
        /*005a*/ 	.short	(.L_38 - .L_37)
.L_37:
        /*005c*/ 	.word	0x00000000
        /*0060*/ 	.short	0x0000
        /*0062*/ 	.short	0x0000
        /*0064*/ 	.byte	0x00, 0xf5, 0x21, 0x00


	//----- nvinfo : EIATTR_SPARSE_MMA_MASK
	.align		4
.L_38:
        /*0068*/ 	.byte	0x03, 0x50
        /*006a*/ 	.short	0x0000


	//----- nvinfo : EIATTR_MAXREG_COUNT
	.align		4
        /*006c*/ 	.byte	0x03, 0x1b
        /*006e*/ 	.short	0x00ff


	//----- nvinfo : EIATTR_MERCURY_ISA_VERSION
	.align		4
        /*0070*/ 	.byte	0x03, 0x5f
        /*0072*/ 	.short	0x0101


	//----- nvinfo : EIATTR_VRC_CTA_INIT_COUNT
	.align		4
        /*0074*/ 	.byte	0x02, 0x4a
	.zero		1
	.zero		1


	//----- nvinfo : EIATTR_EXIT_INSTR_OFFSETS
	.align		4
        /*0078*/ 	.byte	0x04, 0x1c
        /*007a*/ 	.short	(.L_40 - .L_39)


	//   ....[0]....
.L_39:
        /*007c*/ 	.word	0x000008f0


	//----- nvinfo : EIATTR_CBANK_PARAM_SIZE
	.align		4
.L_40:
        /*0080*/ 	.byte	0x03, 0x19
        /*0082*/ 	.short	0x0024


	//----- nvinfo : EIATTR_PARAM_CBANK
	.align		4
        /*0084*/ 	.byte	0x04, 0x0a
        /*0086*/ 	.short	(.L_42 - .L_41)
	.align		4
.L_41:
        /*0088*/ 	.word	index@(.nv.constant0._Z21matrixMulGlobalKernelPfS_S_iii)
        /*008c*/ 	.short	0x0380
        /*008e*/ 	.short	0x0024


	//----- nvinfo : EIATTR_SW_WAR
	.align		4
.L_42:
        /*0090*/ 	.byte	0x04, 0x36
        /*0092*/ 	.short	(.L_44 - .L_43)
.L_43:
        /*0094*/ 	.word	0x00000008
.L_44:


//--------------------- .nv.info._Z25matrixMulSharedKernel_op1PfS_S_iii --------------------------
	.section	.nv.info._Z25matrixMulSharedKernel_op1PfS_S_iii,"",@"SHT_CUDA_INFO"
	.sectionflags	@""
	.align	4


	//----- nvinfo : EIATTR_CUDA_API_VERSION
	.align		4
        /*0000*/ 	.byte	0x04, 0x37
        /*0002*/ 	.short	(.L_46 - .L_45)
.L_45:
        /*0004*/ 	.word	0x00000082


	//----- nvinfo : EIATTR_KPARAM_INFO
	.align		4
.L_46:
        /*0008*/ 	.byte	0x04, 0x17
        /*000a*/ 	.short	(.L_48 - .L_47)
.L_47:
        /*000c*/ 	.word	0x00000000
        /*0010*/ 	.short	0x0005
        /*0012*/ 	.short	0x0020
        /*0014*/ 	.byte	0x00, 0xf0, 0x11, 0x00


	//----- nvinfo : EIATTR_KPARAM_INFO
	.align		4
.L_48:
        /*0018*/ 	.byte	0x04, 0x17
        /*001a*/ 	.short	(.L_50 - .L_49)
.L_49:
        /*001c*/ 	.word	0x00000000
        /*0020*/ 	.short	0x0004
        /*0022*/ 	.short	0x001c
        /*0024*/ 	.byte	0x00, 0xf0, 0x11, 0x00


	//----- nvinfo : EIATTR_KPARAM_INFO
	.align		4
.L_50:
        /*0028*/ 	.byte	0x04, 0x17
        /*002a*/ 	.short	(.L_52 - .L_51)
.L_51:
        /*002c*/ 	.word	0x00000000
        /*0030*/ 	.short	0x0003
        /*0032*/ 	.short	0x0018
        /*0034*/ 	.byte	0x00, 0xf0, 0x11, 0x00


	//----- nvinfo : EIATTR_KPARAM_INFO
	.align		4
.L_52:
        /*0038*/ 	.byte	0x04, 0x17
        /*003a*/ 	.short	(.L_54 - .L_53)
.L_53:
        /*003c*/ 	.word	0x00000000
        /*0040*/ 	.short	0x0002
        /*0042*/ 	.short	0x0010
        /*0044*/ 	.byte	0x00, 0xf5, 0x21, 0x00


	//----- nvinfo : EIATTR_KPARAM_INFO
	.align		4
.L_54:
        /*0048*/ 	.byte	0x04, 0x17
        /*004a*/ 	.short	(.L_56 - .L_55)
.L_55:
        /*004c*/ 	.word	0x00000000
        /*0050*/ 	.short	0x0001
        /*0052*/ 	.short	0x0008
        /*0054*/ 	.byte	0x00, 0xf5, 0x21, 0x00


	//----- nvinfo : EIATTR_KPARAM_INFO
	.align		4
.L_56:
        /*0058*/ 	.byte	0x04, 0x17
        /*005a*/ 	.short	(.L_58 - .L_57)
.L_57:
        /*005c*/ 	.word	0x00000000
        /*0060*/ 	.short	0x0000
        /*0062*/ 	.short	0x0000
        /*0064*/ 	.byte	0x00, 0xf5, 0x21, 0x00


	//----- nvinfo : EIATTR_SPARSE_MMA_MASK
	.align		4
.L_58:
        /*0068*/ 	.byte	0x03, 0x50
        /*006a*/ 	.short	0x0000


	//----- nvinfo : EIATTR_MAXREG_COUNT
	.align		4
        /*006c*/ 	.byte	0x03, 0x1b
        /*006e*/ 	.short	0x00ff


	//----- nvinfo : EIATTR_NUM_BARRIERS
	.align		4
        /*0070*/ 	.byte	0x02, 0x4c
        /*0072*/ 	.byte	0x01
	.zero		1


	//----- nvinfo : EIATTR_MERCURY_ISA_VERSION
	.align		4
        /*0074*/ 	.byte	0x03, 0x5f
        /*0076*/ 	.short	0x0101


	//----- nvinfo : EIATTR_VRC_CTA_INIT_COUNT
	.align		4
        /*0078*/ 	.byte	0x02, 0x4a
	.zero		1
	.zero		1


	//----- nvinfo : EIATTR_EXIT_INSTR_OFFSETS
	.align		4
        /*007c*/ 	.byte	0x04, 0x1c
        /*007e*/ 	.short	(.L_60 - .L_59)


	//   ....[0]....
.L_59:
        /*0080*/ 	.word	0x000007a0


	//----- nvinfo : EIATTR_CBANK_PARAM_SIZE
	.align		4
.L_60:
        /*0084*/ 	.byte	0x03, 0x19
        /*0086*/ 	.short	0x0024


	//----- nvinfo : EIATTR_PARAM_CBANK
	.align		4
        /*0088*/ 	.byte	0x04, 0x0a
        /*008a*/ 	.short	(.L_62 - .L_61)
	.align		4
.L_61:
        /*008c*/ 	.word	index@(.nv.constant0._Z25matrixMulSharedKernel_op1PfS_S_iii)
        /*0090*/ 	.short	0x0380
        /*0092*/ 	.short	0x0024


	//----- nvinfo : EIATTR_SW_WAR
	.align		4
.L_62:
        /*0094*/ 	.byte	0x04, 0x36
        /*0096*/ 	.short	(.L_64 - .L_63)
.L_63:
        /*0098*/ 	.word	0x00000008
.L_64:


//--------------------- .nv.info._Z24matrixMulSharedILPkernelPfS_S_iii --------------------------
	.section	.nv.info._Z24matrixMulSharedILPkernelPfS_S_iii,"",@"SHT_CUDA_INFO"
	.sectionflags	@""
	.align	4


	//----- nvinfo : EIATTR_CUDA_API_VERSION
	.align		4
        /*0000*/ 	.byte	0x04, 0x37
        /*0002*/ 	.short	(.L_66 - .L_65)
.L_65:
        /*0004*/ 	.word	0x00000082


	//----- nvinfo : EIATTR_KPARAM_INFO
	.align		4
.L_66:
        /*0008*/ 	.byte	0x04, 0x17
        /*000a*/ 	.short	(.L_68 - .L_67)
.L_67:
        /*000c*/ 	.word	0x00000000
        /*0010*/ 	.short	0x0005
        /*0012*/ 	.short	0x0020
        /*0014*/ 	.byte	0x00, 0xf0, 0x11, 0x00


	//----- nvinfo : EIATTR_KPARAM_INFO
	.align		4
.L_68:
        /*0018*/ 	.byte	0x04, 0x17
        /*001a*/ 	.short	(.L_70 - .L_69)
.L_69:
        /*001c*/ 	.word	0x00000000
        /*0020*/ 	.short	0x0004
        /*0022*/ 	.short	0x001c
        /*0024*/ 	.byte	0x00, 0xf0, 0x11, 0x00


	//----- nvinfo : EIATTR_KPARAM_INFO
	.align		4
.L_70:
        /*0028*/ 	.byte	0x04, 0x17
        /*002a*/ 	.short	(.L_72 - .L_71)
.L_71:
        /*002c*/ 	.word	0x00000000
        /*0030*/ 	.short	0x0003
        /*0032*/ 	.short	0x0018
        /*0034*/ 	.byte	0x00, 0xf0, 0x11, 0x00


	//----- nvinfo : EIATTR_KPARAM_INFO
	.align		4
.L_72:
        /*0038*/ 	.byte	0x04, 0x17
        /*003a*/ 	.short	(.L_74 - .L_73)
.L_73:
        /*003c*/ 	.word	0x00000000
        /*0040*/ 	.short	0x0002
        /*0042*/ 	.short	0x0010
        /*0044*/ 	.byte	0x00, 0xf5, 0x21, 0x00


	//----- nvinfo : EIATTR_KPARAM_INFO
	.align		4
.L_74:
        /*0048*/ 	.byte	0x04, 0x17
        /*004a*/ 	.short	(.L_76 - .L_75)
.L_75:
        /*004c*/ 	.word	0x00000000
        /*0050*/ 	.short	0x0001
        /*0052*/ 	.short	0x0008
        /*0054*/ 	.byte	0x00, 0xf5, 0x21, 0x00


	//----- nvinfo : EIATTR_KPARAM_INFO
	.align		4
.L_76:
        /*0058*/ 	.byte	0x04, 0x17
        /*005a*/ 	.short	(.L_78 - .L_77)
.L_77:
        /*005c*/ 	.word	0x00000000
        /*0060*/ 	.short	0x0000
        /*0062*/ 	.short	0x0000
        /*0064*/ 	.byte	0x00, 0xf5, 0x21, 0x00


	//----- nvinfo : EIATTR_SPARSE_MMA_MASK
	.align		4
.L_78:
        /*0068*/ 	.byte	0x03, 0x50
        /*006a*/ 	.short	0x0000


	//----- nvinfo : EIATTR_MAXREG_COUNT
	.align		4
        /*006c*/ 	.byte	0x03, 0x1b
        /*006e*/ 	.short	0x00ff


	//----- nvinfo : EIATTR_NUM_BARRIERS
	.align		4
        /*0070*/ 	.byte	0x02, 0x4c
        /*0072*/ 	.byte	0x01
	.zero		1


	//----- nvinfo : EIATTR_MERCURY_ISA_VERSION
	.align		4
        /*0074*/ 	.byte	0x03, 0x5f
        /*0076*/ 	.short	0x0101


	//----- nvinfo : EIATTR_VRC_CTA_INIT_COUNT
	.align		4
        /*0078*/ 	.byte	0x02, 0x4a
	.zero		1
	.zero		1


	//----- nvinfo : EIATTR_EXIT_INSTR_OFFSETS
	.align		4
        /*007c*/ 	.byte	0x04, 0x1c
        /*007e*/ 	.short	(.L_80 - .L_79)


	//   ....[0]....
.L_79:
        /*0080*/ 	.word	0x00000b40


	//----- nvinfo : EIATTR_CBANK_PARAM_SIZE
	.align		4
.L_80:
        /*0084*/ 	.byte	0x03, 0x19
        /*0086*/ 	.short	0x0024


	//----- nvinfo : EIATTR_PARAM_CBANK
	.align		4
        /*0088*/ 	.byte	0x04, 0x0a
        /*008a*/ 	.short	(.L_82 - .L_81)
	.align		4
.L_81:
        /*008c*/ 	.word	index@(.nv.constant0._Z24matrixMulSharedILPkernelPfS_S_iii)
        /*0090*/ 	.short	0x0380
        /*0092*/ 	.short	0x0024


	//----- nvinfo : EIATTR_SW_WAR
	.align		4
.L_82:
        /*0094*/ 	.byte	0x04, 0x36
        /*0096*/ 	.short	(.L_84 - .L_83)
.L_83:
        /*0098*/ 	.word	0x00000008
.L_84:


//--------------------- .nv.info._Z8test_funv     --------------------------
	.section	.nv.info._Z8test_funv,"",@"SHT_CUDA_INFO"
	.sectionflags	@""
	.align	4


	//----- nvinfo : EIATTR_CUDA_API_VERSION
	.align		4
        /*0000*/ 	.byte	0x04, 0x37
        /*0002*/ 	.short	(.L_86 - .L_85)
.L_85:
        /*0004*/ 	.word	0x00000082


	//----- nvinfo : EIATTR_SPARSE_MMA_MASK
	.align		4
.L_86:
        /*0008*/ 	.byte	0x03, 0x50
        /*000a*/ 	.short	0x0000


	//----- nvinfo : EIATTR_MAXREG_COUNT
	.align		4
        /*000c*/ 	.byte	0x03, 0x1b
        /*000e*/ 	.short	0x00ff


	//----- nvinfo : EIATTR_EXTERNS
	.align		4
        /*0010*/ 	.byte	0x04, 0x0f
        /*0012*/ 	.short	(.L_88 - .L_87)


	//   ....[0]....
	.align		4
.L_87:
        /*0014*/ 	.word	index@(vprintf)


	//----- nvinfo : EIATTR_MERCURY_ISA_VERSION
	.align		4
.L_88:
        /*0018*/ 	.byte	0x03, 0x5f
        /*001a*/ 	.short	0x0101


	//----- nvinfo : EIATTR_VRC_CTA_INIT_COUNT
	.align		4
        /*001c*/ 	.byte	0x02, 0x4a
	.zero		1
	.zero		1


	//----- nvinfo : EIATTR_SYSCALL_OFFSETS
	.align		4
        /*0020*/ 	.byte	0x04, 0x46
        /*0022*/ 	.short	(.L_90 - .L_89)


	//   ....[0]....
.L_89:
        /*0024*/ 	.word	0x00000100


	//   ....[1]....
        /*0028*/ 	.word	0x000001a0


	//----- nvinfo : EIATTR_EXIT_INSTR_OFFSETS
	.align		4
.L_90:
        /*002c*/ 	.byte	0x04, 0x1c
        /*002e*/ 	.short	(.L_92 - .L_91)


	//   ....[0]....
.L_91:
        /*0030*/ 	.word	0x000001b0


	//----- nvinfo : EIATTR_SW_WAR
	.align		4
.L_92:
        /*0034*/ 	.byte	0x04, 0x36
        /*0036*/ 	.short	(.L_94 - .L_93)
.L_93:
        /*0038*/ 	.word	0x00000008
.L_94:


//--------------------- .nv.callgraph             --------------------------
	.section	.nv.callgraph,"",@"SHT_CUDA_CALLGRAPH"
	.align	4
	.sectionentsize	8
	.align		4
        /*0000*/ 	.word	0x00000000
	.align		4
        /*0004*/ 	.word	0xffffffff
	.align		4
        /*0008*/ 	.word	index@(_Z8test_funv)
	.align		4
        /*000c*/ 	.word	index@(vprintf)
	.align		4
        /*0010*/ 	.word	0x00000000
	.align		4
        /*0014*/ 	.word	0xfffffffe
	.align		4
        /*0018*/ 	.word	0x00000000
	.align		4
        /*001c*/ 	.word	0xfffffffd
	.align		4
        /*0020*/ 	.word	0x00000000
	.align		4
        /*0024*/ 	.word	0xfffffffc


//--------------------- .nv.constant4             --------------------------
	.section	.nv.constant4,"a",@progbits
	.align	8
	.align		8
.nv.constant4:
        /*0000*/ 	.dword	$str
	.align		8
        /*0008*/ 	.dword	vprintf


//--------------------- .text._Z21matrixMulGlobalKernelPfS_S_iii --------------------------
	.section	.text._Z21matrixMulGlobalKernelPfS_S_iii,"ax",@progbits
	.align	128
        .global         _Z21matrixMulGlobalKernelPfS_S_iii
        .type           _Z21matrixMulGlobalKernelPfS_S_iii,@function
        .size           _Z21matrixMulGlobalKernelPfS_S_iii,(.L_x_14 - _Z21matrixMulGlobalKernelPfS_S_iii)
        .other          _Z21matrixMulGlobalKernelPfS_S_iii,@"STO_CUDA_ENTRY STV_DEFAULT"
_Z21matrixMulGlobalKernelPfS_S_iii:
.text._Z21matrixMulGlobalKernelPfS_S_iii:
[----:B------:R-:W-:Y:S08]  /*0000*/  LDC R1, c[0x0][0x37c] ;  /* 0x0000df00ff017b82 */ /* 0x000ff00000000800 */
[----:B------:R-:W0:Y:S01]  /*0010*/  LDC R0, c[0x0][0x3a0] ;  /* 0x0000e800ff007b82 */ /* 0x000e220000000800 */
[----:B------:R-:W1:Y:S01]  /*0020*/  S2R R2, SR_TID.Y ;  /* 0x0000000000027919 */ /* 0x000e620000002200 */
[----:B------:R-:W2:Y:S01]  /*0030*/  LDCU.64 UR4, c[0x0][0x358] ;  /* 0x00006b00ff0477ac */ /* 0x000ea20008000a00 */
[----:B------:R-:W-:Y:S01]  /*0040*/  HFMA2 R29, -RZ, RZ, 0, 0 ;  /* 0x00000000ff1d7431 */ /* 0x000fe200000001ff */
[----:B------:R-:W3:Y:S04]  /*0050*/  S2R R3, SR_TID.X ;  /* 0x0000000000037919 */ /* 0x000ee80000002100 */
[----:B------:R-:W1:Y:S08]  /*0060*/  LDC R17, c[0x0][0x364] ;  /* 0x0000d900ff117b82 */ /* 0x000e700000000800 */
[----:B------:R-:W1:Y:S08]  /*0070*/  S2UR UR6, SR_CTAID.Y ;  /* 0x00000000000679c3 */ /* 0x000e700000002600 */
[----:B------:R-:W3:Y:S01]  /*0080*/  S2UR UR7, SR_CTAID.X ;  /* 0x00000000000779c3 */ /* 0x000ee20000002500 */
[----:B0-----:R-:W-:-:S07]  /*0090*/  ISETP.GE.AND P0, PT, R0, 0x1, PT ;  /* 0x000000010000780c */ /* 0x001fce0003f06270 */
[----:B------:R-:W3:Y:S01]  /*00a0*/  LDC R16, c[0x0][0x360] ;  /* 0x0000d800ff107b82 */ /* 0x000ee20000000800 */
[----:B-1----:R-:W-:Y:S02]  /*00b0*/  IMAD R17, R17, UR6, R2 ;  /* 0x0000000611117c24 */ /* 0x002fe4000f8e0202 */
[----:B---3--:R-:W-:-:S03]  /*00c0*/  IMAD R16, R16, UR7, R3 ;  /* 0x0000000710107c24 */ /* 0x008fc6000f8e0203 */
[----:B--2---:R-:W-:Y:S05]  /*00d0*/  @!P0 BRA `(.L_x_0) ;  /* 0x0000000400f08947 */ /* 0x004fea0003800000 */
[C---:B------:R-:W-:Y:S01]  /*00e0*/  ISETP.GE.U32.AND P1, PT, R0.reuse, 0x8, PT ;  /* 0x000000080000780c */ /* 0x040fe20003f26070 */
[----:B------:R-:W-:Y:S01]  /*00f0*/  IMAD R19, R17, R0, RZ ;  /* 0x0000000011137224 */ /* 0x000fe200078e02ff */
[----:B------:R-:W-:Y:S02]  /*0100*/  LOP3.LUT R24, R0, 0x7, RZ, 0xc0, !PT ;  /* 0x0000000700187812 */ /* 0x000fe400078ec0ff */
[----:B------:R-:W-:Y:S02]  /*0110*/  MOV R29, RZ ;  /* 0x000000ff001d7202 */ /* 0x000fe40000000f00 */
[----:B------:R-:W-:Y:S02]  /*0120*/  ISETP.NE.AND P0, PT, R24, RZ, PT ;  /* 0x000000ff1800720c */ /* 0x000fe40003f05270 */
[----:B------:R-:W-:-:S05]  /*0130*/  MOV R20, RZ ;  /* 0x000000ff00147202 */ /* 0x000fca0000000f00 */
[----:B------:R-:W-:Y:S06]  /*0140*/  @!P1 BRA `(.L_x_1) ;  /* 0x0000000000c89947 */ /* 0x000fec0003800000 */
[----:B------:R-:W0:Y:S01]  /*0150*/  LDC.64 R2, c[0x0][0x380] ;  /* 0x0000e000ff027b82 */ /* 0x000e220000000a00 */
[----:B------:R-:W-:Y:S02]  /*0160*/  LOP3.LUT R20, R0, 0x7ffffff8, RZ, 0xc0, !PT ;  /* 0x7ffffff800147812 */ /* 0x000fe400078ec0ff */
[----:B------:R-:W-:Y:S02]  /*0170*/  MOV R29, RZ ;  /* 0x000000ff001d7202 */ /* 0x000fe40000000f00 */
[----:B------:R-:W-:Y:S02]  /*0180*/  MOV R21, R16 ;  /* 0x0000001000157202 */ /* 0x000fe40000000f00 */
[----:B------:R-:W-:Y:S01]  /*0190*/  IADD3 R18, PT, PT, -R20, RZ, RZ ;  /* 0x000000ff14127210 */ /* 0x000fe20007ffe1ff */
[----:B0-----:R-:W-:-:S03]  /*01a0*/  IMAD.WIDE.U32 R2, R19, 0x4, R2 ;  /* 0x0000000413027825 */ /* 0x001fc600078e0002 */
[----:B------:R-:W-:-:S04]  /*01b0*/  IADD3 R5, P1, PT, R2, 0x10, RZ ;  /* 0x0000001002057810 */ /* 0x000fc80007f3e0ff */
[----:B------:R-:W-:-:S09]  /*01c0*/  IADD3.X R4, PT, PT, RZ, R3, RZ, P1, !PT ;  /* 0x00000003ff047210 */ /* 0x000fd20000ffe4ff */
.L_x_2:
[----:B------:R-:W0:Y:S01]  /*01d0*/  LDC.64 R14, c[0x0][0x388] ;  /* 0x0000e200ff0e7b82 */ /* 0x000e220000000a00 */
[----:B------:R-:W-:Y:S02]  /*01e0*/  MOV R2, R5 ;  /* 0x0000000500027202 */ /* 0x000fe40000000f00 */
[----:B------:R-:W-:-:S05]  /*01f0*/  MOV R3, R4 ;  /* 0x0000000400037202 */ /* 0x000fca0000000f00 */
[----:B------:R-:W2:Y:S01]  /*0200*/  LDG.E R12, desc[UR4][R2.64+-0x10] ;  /* 0xfffff004020c7981 */ /* 0x000ea2000c1e1900 */
[----:B------:R-:W1:Y:S03]  /*0210*/  LDC R23, c[0x0][0x39c] ;  /* 0x0000e700ff177b82 */ /* 0x000e660000000800 */
[----:B------:R-:W3:Y:S04]  /*0220*/  LDG.E R22, desc[UR4][R2.64+-0xc] ;  /* 0xfffff40402167981 */ /* 0x000ee8000c1e1900 */
[----:B------:R-:W4:Y:S04]  /*0230*/  LDG.E R27, desc[UR4][R2.64+-0x8] ;  /* 0xfffff804021b7981 */ /* 0x000f28000c1e1900 */
[----:B------:R-:W5:Y:S01]  /*0240*/  LDG.E R26, desc[UR4][R2.64+-0x4] ;  /* 0xfffffc04021a7981 */ /* 0x000f62000c1e1900 */
[----:B0-----:R-:W-:-:S05]  /*0250*/  IMAD.WIDE R14, R21, 0x4, R14 ;  /* 0x00000004150e7825 */ /* 0x001fca00078e020e */
[----:B------:R1:W2:Y:S02]  /*0260*/  LDG.E R13, desc[UR4][R14.64] ;  /* 0x000000040e0d7981 */ /* 0x0002a4000c1e1900 */
[----:B-1----:R-:W-:-:S05]  /*0270*/  IMAD.WIDE R14, R23, 0x4, R14 ;  /* 0x00000004170e7825 */ /* 0x002fca00078e020e */
[----:B------:R0:W3:Y:S01]  /*0280*/  LDG.E R25, desc[UR4][R14.64] ;  /* 0x000000040e197981 */ /* 0x0000e2000c1e1900 */
[----:B------:R-:W-:-:S04]  /*0290*/  IMAD.WIDE R10, R23, 0x4, R14 ;  /* 0x00000004170a7825 */ /* 0x000fc800078e020e */
[C---:B------:R-:W-:Y:S02]  /*02a0*/  IMAD.WIDE R8, R23.reuse, 0x4, R10 ;  /* 0x0000000417087825 */ /* 0x040fe400078e020a */
[----:B------:R-:W4:Y:S02]  /*02b0*/  LDG.E R10, desc[UR4][R10.64] ;  /* 0x000000040a0a7981 */ /* 0x000f24000c1e1900 */
[C---:B------:R-:W-:Y:S02]  /*02c0*/  IMAD.WIDE R4, R23.reuse, 0x4, R8 ;  /* 0x0000000417047825 */ /* 0x040fe400078e0208 */
[----:B------:R-:W5:Y:S02]  /*02d0*/  LDG.E R9, desc[UR4][R8.64] ;  /* 0x0000000408097981 */ /* 0x000f64000c1e1900 */
[C---:B------:R-:W-:Y:S02]  /*02e0*/  IMAD.WIDE R6, R23.reuse, 0x4, R4 ;  /* 0x0000000417067825 */ /* 0x040fe400078e0204 */
[----:B------:R-:W5:Y:S04]  /*02f0*/  LDG.E R11, desc[UR4][R2.64+0x4] ;  /* 0x00000404020b7981 */ /* 0x000f68000c1e1900 */
[----:B------:R-:W5:Y:S04]  /*0300*/  LDG.E R4, desc[UR4][R4.64] ;  /* 0x0000000404047981 */ /* 0x000f68000c1e1900 */
[----:B------:R-:W5:Y:S04]  /*0310*/  LDG.E R8, desc[UR4][R2.64+0xc] ;  /* 0x00000c0402087981 */ /* 0x000f68000c1e1900 */
[----:B------:R-:W5:Y:S01]  /*0320*/  LDG.E R5, desc[UR4][R2.64] ;  /* 0x0000000402057981 */ /* 0x000f62000c1e1900 */
[----:B--2---:R-:W-:Y:S01]  /*0330*/  FFMA R29, R12, R13, R29 ;  /* 0x0000000d0c1d7223 */ /* 0x004fe2000000001d */
[----:B------:R-:W-:-:S02]  /*0340*/  IMAD.WIDE R12, R23, 0x4, R6 ;  /* 0x00000004170c7825 */ /* 0x000fc400078e0206 */
[----:B------:R-:W2:Y:S02]  /*0350*/  LDG.E R6, desc[UR4][R6.64] ;  /* 0x0000000406067981 */ /* 0x000ea4000c1e1900 */
[----:B0-----:R-:W-:Y:S02]  /*0360*/  IMAD.WIDE R14, R23, 0x4, R12 ;  /* 0x00000004170e7825 */ /* 0x001fe400078e020c */
[----:B------:R-:W2:Y:S04]  /*0370*/  LDG.E R28, desc[UR4][R12.64] ;  /* 0x000000040c1c7981 */ /* 0x000ea8000c1e1900 */
[----:B------:R-:W2:Y:S04]  /*0380*/  LDG.E R7, desc[UR4][R2.64+0x8] ;  /* 0x0000080402077981 */ /* 0x000ea8000c1e1900 */
[----:B------:R-:W2:Y:S01]  /*0390*/  LDG.E R15, desc[UR4][R14.64] ;  /* 0x000000040e0f7981 */ /* 0x000ea2000c1e1900 */
[----:B---3--:R-:W-:Y:S01]  /*03a0*/  FFMA R22, R22, R25, R29 ;  /* 0x0000001916167223 */ /* 0x008fe2000000001d */
[----:B------:R-:W-:-:S03]  /*03b0*/  IADD3 R18, PT, PT, R18, 0x8, RZ ;  /* 0x0000000812127810 */ /* 0x000fc60007ffe0ff */
[----:B----4-:R-:W-:Y:S01]  /*03c0*/  FFMA R27, R27, R10, R22 ;  /* 0x0000000a1b1b7223 */ /* 0x010fe20000000016 */
[----:B------:R-:W-:-:S03]  /*03d0*/  ISETP.NE.AND P1, PT, R18, RZ, PT ;  /* 0x000000ff1200720c */ /* 0x000fc60003f25270 */
[----:B-----5:R-:W-:Y:S01]  /*03e0*/  FFMA R26, R26, R9, R27 ;  /* 0x000000091a1a7223 */ /* 0x020fe2000000001b */
[----:B------:R-:W-:-:S03]  /*03f0*/  LEA R21, R23, R21, 0x3 ;  /* 0x0000001517157211 */ /* 0x000fc600078e18ff */
[----:B------:R-:W-:Y:S01]  /*0400*/  FFMA R4, R5, R4, R26 ;  /* 0x0000000405047223 */ /* 0x000fe2000000001a */
[----:B------:R-:W-:-:S03]  /*0410*/  IADD3 R5, P2, PT, R2, 0x20, RZ ;  /* 0x0000002002057810 */ /* 0x000fc60007f5e0ff */
[----:B--2---:R-:W-:-:S04]  /*0420*/  FFMA R4, R11, R6, R4 ;  /* 0x000000060b047223 */ /* 0x004fc80000000004 */
[----:B------:R-:W-:Y:S01]  /*0430*/  FFMA R7, R7, R28, R4 ;  /* 0x0000001c07077223 */ /* 0x000fe20000000004 */
[----:B------:R-:W-:-:S03]  /*0440*/  IADD3.X R4, PT, PT, RZ, R3, RZ, P2, !PT ;  /* 0x00000003ff047210 */ /* 0x000fc600017fe4ff */
[----:B------:R-:W-:Y:S01]  /*0450*/  FFMA R29, R8, R15, R7 ;  /* 0x0000000f081d7223 */ /* 0x000fe20000000007 */
[----:B------:R-:W-:Y:S06]  /*0460*/  @P1 BRA `(.L_x_2) ;  /* 0xfffffffc00581947 */ /* 0x000fec000383ffff */
.L_x_1:
[----:B------:R-:W-:Y:S05]  /*0470*/  @!P0 BRA `(.L_x_0) ;  /* 0x0000000400088947 */ /* 0x000fea0003800000 */
[----:B------:R-:W-:Y:S02]  /*0480*/  ISETP.GE.U32.AND P1, PT, R24, 0x4, PT ;  /* 0x000000041800780c */ /* 0x000fe40003f26070 */
[----:B------:R-:W-:-:S04]  /*0490*/  LOP3.LUT R14, R0, 0x3, RZ, 0xc0, !PT ;  /* 0x00000003000e7812 */ /* 0x000fc800078ec0ff */
[----:B------:R-:W-:-:S07]  /*04a0*/  ISETP.NE.AND P0, PT, R14, RZ, PT ;  /* 0x000000ff0e00720c */ /* 0x000fce0003f05270 */
[----:B------:R-:W-:Y:S06]  /*04b0*/  @!P1 BRA `(.L_x_3) ;  /* 0x0000000000709947 */ /* 0x000fec0003800000 */
[----:B------:R-:W0:Y:S01]  /*04c0*/  LDC R11, c[0x0][0x39c] ;  /* 0x0000e700ff0b7b82 */ /* 0x000e220000000800 */
[----:B------:R-:W1:Y:S01]  /*04d0*/  LDCU.64 UR6, c[0x0][0x380] ;  /* 0x00007000ff0677ac */ /* 0x000e620008000a00 */
[CC--:B------:R-:W-:Y:S02]  /*04e0*/  IADD3 R3, PT, PT, R19.reuse, R20.reuse, RZ ;  /* 0x0000001413037210 */ /* 0x0c0fe40007ffe0ff */
[----:B------:R-:W-:-:S04]  /*04f0*/  IADD3 R8, P1, PT, R19, R20, RZ ;  /* 0x0000001413087210 */ /* 0x000fc80007f3e0ff */
[----:B------:R-:W2:Y:S08]  /*0500*/  LDC.64 R4, c[0x0][0x388] ;  /* 0x0000e200ff047b82 */ /* 0x000eb00000000a00 */
[----:B------:R-:W3:Y:S01]  /*0510*/  LDC.64 R12, c[0x0][0x380] ;  /* 0x0000e000ff0c7b82 */ /* 0x000ee20000000a00 */
[----:B0-----:R-:W-:-:S04]  /*0520*/  IMAD R7, R20, R11, R16 ;  /* 0x0000000b14077224 */ /* 0x001fc800078e0210 */
[----:B--2---:R-:W-:-:S04]  /*0530*/  IMAD.WIDE R4, R7, 0x4, R4 ;  /* 0x0000000407047825 */ /* 0x004fc800078e0204 */
[----:B------:R-:W-:Y:S02]  /*0540*/  IMAD.WIDE R6, R11, 0x4, R4 ;  /* 0x000000040b067825 */ /* 0x000fe400078e0204 */
[----:B------:R-:W2:Y:S02]  /*0550*/  LDG.E R4, desc[UR4][R4.64] ;  /* 0x0000000404047981 */ /* 0x000ea4000c1e1900 */
[----:B---3--:R-:W-:Y:S01]  /*0560*/  IMAD.WIDE.U32 R12, R3, 0x4, R12 ;  /* 0x00000004030c7825 */ /* 0x008fe200078e000c */
[----:B------:R-:W-:Y:S02]  /*0570*/  IADD3.X R3, PT, PT, RZ, RZ, RZ, P1, !PT ;  /* 0x000000ffff037210 */ /* 0x000fe40000ffe4ff */
[----:B-1----:R-:W-:-:S03]  /*0580*/  LEA R2, P1, R8, UR6, 0x2 ;  /* 0x0000000608027c11 */ /* 0x002fc6000f8210ff */
[----:B------:R-:W2:Y:S01]  /*0590*/  LDG.E R12, desc[UR4][R12.64] ;  /* 0x000000040c0c7981 */ /* 0x000ea2000c1e1900 */
[----:B------:R-:W-:Y:S01]  /*05a0*/  LEA.HI.X R3, R8, UR7, R3, 0x2, P1 ;  /* 0x0000000708037c11 */ /* 0x000fe200088f1403 */
[C---:B------:R-:W-:Y:S02]  /*05b0*/  IMAD.WIDE R8, R11.reuse, 0x4, R6 ;  /* 0x000000040b087825 */ /* 0x040fe400078e0206 */
[----:B------:R-:W3:Y:S04]  /*05c0*/  LDG.E R6, desc[UR4][R6.64] ;  /* 0x0000000406067981 */ /* 0x000ee8000c1e1900 */
[----:B------:R-:W3:Y:S01]  /*05d0*/  LDG.E R18, desc[UR4][R2.64+0x4] ;  /* 0x0000040402127981 */ /* 0x000ee2000c1e1900 */
[----:B------:R-:W-:-:S03]  /*05e0*/  IMAD.WIDE R10, R11, 0x4, R8 ;  /* 0x000000040b0a7825 */ /* 0x000fc600078e0208 */
[----:B------:R-:W4:Y:S04]  /*05f0*/  LDG.E R21, desc[UR4][R8.64] ;  /* 0x0000000408157981 */ /* 0x000f28000c1e1900 */
[----:B------:R-:W4:Y:S04]  /*0600*/  LDG.E R15, desc[UR4][R2.64+0x8] ;  /* 0x00000804020f7981 */ /* 0x000f28000c1e1900 */
[----:B------:R-:W5:Y:S04]  /*0610*/  LDG.E R22, desc[UR4][R2.64+0xc] ;  /* 0x00000c0402167981 */ /* 0x000f68000c1e1900 */
[----:B------:R-:W5:Y:S01]  /*0620*/  LDG.E R10, desc[UR4][R10.64] ;  /* 0x000000040a0a7981 */ /* 0x000f62000c1e1900 */
[----:B------:R-:W-:Y:S01]  /*0630*/  IADD3 R20, PT, PT, R20, 0x4, RZ ;  /* 0x0000000414147810 */ /* 0x000fe20007ffe0ff */
[----:B--2---:R-:W-:-:S04]  /*0640*/  FFMA R29, R12, R4, R29 ;  /* 0x000000040c1d7223 */ /* 0x004fc8000000001d */
[----:B---3--:R-:W-:-:S04]  /*0650*/  FFMA R18, R18, R6, R29 ;  /* 0x0000000612127223 */ /* 0x008fc8000000001d */
[----:B----4-:R-:W-:-:S04]  /*0660*/  FFMA R15, R15, R21, R18 ;  /* 0x000000150f0f7223 */ /* 0x010fc80000000012 */
[----:B-----5:R-:W-:-:S07]  /*0670*/  FFMA R29, R22, R10, R15 ;  /* 0x0000000a161d7223 */ /* 0x020fce000000000f */
.L_x_3:
[----:B------:R-:W-:Y:S05]  /*0680*/  @!P0 BRA `(.L_x_0) ;  /* 0x0000000000848947 */ /* 0x000fea0003800000 */
[----:B------:R-:W-:Y:S01]  /*0690*/  ISETP.NE.AND P1, PT, R14, 0x1, PT ;  /* 0x000000010e00780c */ /* 0x000fe20003f25270 */
[----:B------:R-:W0:Y:S01]  /*06a0*/  LDC.64 R8, c[0x0][0x388] ;  /* 0x0000e200ff087b82 */ /* 0x000e220000000a00 */
[----:B------:R-:W-:-:S04]  /*06b0*/  LOP3.LUT R0, R0, 0x1, RZ, 0xc0, !PT ;  /* 0x0000000100007812 */ /* 0x000fc800078ec0ff */
[----:B------:R-:W-:-:S03]  /*06c0*/  ISETP.NE.U32.AND P0, PT, R0, 0x1, PT ;  /* 0x000000010000780c */ /* 0x000fc60003f05070 */
[----:B------:R-:W1:Y:S04]  /*06d0*/  LDC.64 R10, c[0x0][0x380] ;  /* 0x0000e000ff0a7b82 */ /* 0x000e680000000a00 */
[CC--:B------:R-:W-:Y:S02]  /*06e0*/  @P1 IADD3 R21, PT, PT, R19.reuse, R20.reuse, RZ ;  /* 0x0000001413151210 */ /* 0x0c0fe40007ffe0ff */
[----:B------:R-:W-:Y:S02]  /*06f0*/  @P1 IADD3 R0, P2, PT, R19, R20, RZ ;  /* 0x0000001413001210 */ /* 0x000fe40007f5e0ff */
[----:B------:R-:W2:Y:S02]  /*0700*/  @P1 LDC R15, c[0x0][0x39c] ;  /* 0x0000e700ff0f1b82 */ /* 0x000ea40000000800 */
[----:B------:R-:W-:-:S06]  /*0710*/  @P1 IADD3.X R12, PT, PT, RZ, RZ, RZ, P2, !PT ;  /* 0x000000ffff0c1210 */ /* 0x000fcc00017fe4ff */
[----:B------:R-:W3:Y:S08]  /*0720*/  @P1 LDC.64 R6, c[0x0][0x380] ;  /* 0x0000e000ff061b82 */ /* 0x000ef00000000a00 */
[----:B------:R-:W4:Y:S01]  /*0730*/  @!P0 LDC R13, c[0x0][0x39c] ;  /* 0x0000e700ff0d8b82 */ /* 0x000f220000000800 */
[----:B-1----:R-:W-:-:S06]  /*0740*/  @P1 IMAD.WIDE.U32 R10, R21, 0x4, R10 ;  /* 0x00000004150a1825 */ /* 0x002fcc00078e000a */
[----:B------:R-:W5:Y:S01]  /*0750*/  @P1 LDG.E R10, desc[UR4][R10.64] ;  /* 0x000000040a0a1981 */ /* 0x000f62000c1e1900 */
[----:B------:R-:W1:Y:S01]  /*0760*/  LDC.64 R2, c[0x0][0x380] ;  /* 0x0000e000ff027b82 */ /* 0x000e620000000a00 */
[C---:B--2---:R-:W-:Y:S01]  /*0770*/  @P1 IMAD R23, R20.reuse, R15, R16 ;  /* 0x0000000f14171224 */ /* 0x044fe200078e0210 */
[----:B------:R-:W-:-:S03]  /*0780*/  @P1 IADD3 R20, PT, PT, R20, 0x2, RZ ;  /* 0x0000000214141810 */ /* 0x000fc60007ffe0ff */
[----:B0-----:R-:W-:-:S03]  /*0790*/  @P1 IMAD.WIDE R8, R23, 0x4, R8 ;  /* 0x0000000417081825 */ /* 0x001fc600078e0208 */
[----:B------:R-:W0:Y:S01]  /*07a0*/  LDC.64 R4, c[0x0][0x388] ;  /* 0x0000e200ff047b82 */ /* 0x000e220000000a00 */
[C---:B---3--:R-:W-:Y:S02]  /*07b0*/  @P1 LEA R6, P2, R0.reuse, R6, 0x2 ;  /* 0x0000000600061211 */ /* 0x048fe400078410ff */
[----:B------:R-:W-:Y:S01]  /*07c0*/  @!P0 IADD3 R19, PT, PT, R19, R20, RZ ;  /* 0x0000001413138210 */ /* 0x000fe20007ffe0ff */
[----:B------:R-:W-:Y:S01]  /*07d0*/  @P1 IMAD.WIDE R14, R15, 0x4, R8 ;  /* 0x000000040f0e1825 */ /* 0x000fe200078e0208 */
[----:B------:R-:W-:Y:S02]  /*07e0*/  @P1 LEA.HI.X R7, R0, R7, R12, 0x2, P2 ;  /* 0x0000000700071211 */ /* 0x000fe400010f140c */
[----:B------:R-:W5:Y:S01]  /*07f0*/  @P1 LDG.E R0, desc[UR4][R8.64] ;  /* 0x0000000408001981 */ /* 0x000f62000c1e1900 */
[----:B----4-:R-:W-:-:S03]  /*0800*/  @!P0 IMAD R13, R20, R13, R16 ;  /* 0x0000000d140d8224 */ /* 0x010fc600078e0210 */
[----:B------:R-:W2:Y:S04]  /*0810*/  @P1 LDG.E R7, desc[UR4][R6.64+0x4] ;  /* 0x0000040406071981 */ /* 0x000ea8000c1e1900 */
[----:B------:R-:W2:Y:S01]  /*0820*/  @P1 LDG.E R14, desc[UR4][R14.64] ;  /* 0x000000040e0e1981 */ /* 0x000ea2000c1e1900 */
[----:B-1----:R-:W-:-:S06]  /*0830*/  @!P0 IMAD.WIDE.U32 R2, R19, 0x4, R2 ;  /* 0x0000000413028825 */ /* 0x002fcc00078e0002 */
[----:B------:R-:W3:Y:S01]  /*0840*/  @!P0 LDG.E R2, desc[UR4][R2.64] ;  /* 0x0000000402028981 */ /* 0x000ee2000c1e1900 */
[----:B0-----:R-:W-:-:S06]  /*0850*/  @!P0 IMAD.WIDE R4, R13, 0x4, R4 ;  /* 0x000000040d048825 */ /* 0x001fcc00078e0204 */
[----:B------:R-:W3:Y:S01]  /*0860*/  @!P0 LDG.E R4, desc[UR4][R4.64] ;  /* 0x0000000404048981 */ /* 0x000ee2000c1e1900 */
[----:B-----5:R-:W-:-:S04]  /*0870*/  @P1 FFMA R0, R10, R0, R29 ;  /* 0x000000000a001223 */ /* 0x020fc8000000001d */
[----:B--2---:R-:W-:-:S04]  /*0880*/  @P1 FFMA R29, R7, R14, R0 ;  /* 0x0000000e071d1223 */ /* 0x004fc80000000000 */
[----:B---3--:R-:W-:-:S07]  /*0890*/  @!P0 FFMA R29, R2, R4, R29 ;  /* 0x00000004021d8223 */ /* 0x008fce000000001d */
.L_x_0:
[----:B------:R-:W0:Y:S01]  /*08a0*/  LDC.64 R2, c[0x0][0x390] ;  /* 0x0000e400ff027b82 */ /* 0x000e220000000a00 */
[----:B------:R-:W1:Y:S02]  /*08b0*/  LDCU UR6, c[0x0][0x39c] ;  /* 0x00007380ff0677ac */ /* 0x000e640008000800 */
[----:B-1----:R-:W-:-:S04]  /*08c0*/  IMAD R17, R17, UR6, R16 ;  /* 0x0000000611117c24 */ /* 0x002fc8000f8e0210 */
[----:B0-----:R-:W-:-:S05]  /*08d0*/  IMAD.WIDE R2, R17, 0x4, R2 ;  /* 0x0000000411027825 */ /* 0x001fca00078e0202 */
[----:B------:R-:W-:Y:S01]  /*08e0*/  STG.E desc[UR4][R2.64], R29 ;  /* 0x0000001d02007986 */ /* 0x000fe2000c101904 */
[----:B------:R-:W-:Y:S05]  /*08f0*/  EXIT ;  /* 0x000000000000794d */ /* 0x000fea0003800000 */
.L_x_4:
[----:B------:R-:W-:-:S00]  /*0900*/  BRA `(.L_x_4) ;  /* 0xfffffffc00fc7947 */ /* 0x000fc0000383ffff */
[----:B------:R-:W-:-:S00]  /*0910*/  NOP ;  /* 0x0000000000007918 */ /* 0x000fc00000000000 */
        /* <DEDUP_REMOVED lines=14> */
.L_x_14:


//--------------------- .text._Z25matrixMulSharedKernel_op1PfS_S_iii --------------------------
	.section	.text._Z25matrixMulSharedKernel_op1PfS_S_iii,"ax",@progbits
	.align	128
        .global         _Z25matrixMulSharedKernel_op1PfS_S_iii
        .type           _Z25matrixMulSharedKernel_op1PfS_S_iii,@function
        .size           _Z25matrixMulSharedKernel_op1PfS_S_iii,(.L_x_15 - _Z25matrixMulSharedKernel_op1PfS_S_iii)
        .other          _Z25matrixMulSharedKernel_op1PfS_S_iii,@"STO_CUDA_ENTRY STV_DEFAULT"
_Z25matrixMulSharedKernel_op1PfS_S_iii:
.text._Z25matrixMulSharedKernel_op1PfS_S_iii:
[----:B------:R-:W-:Y:S01]  /*0000*/  LDC R1, c[0x0][0x37c] ;  /* 0x0000df00ff017b82 */ /* 0x000fe20000000800 */
[----:B------:R-:W0:Y:S01]  /*0010*/  S2R R4, SR_TID.Y ;  /* 0x0000000000047919 */ /* 0x000e220000002200 */
[----:B------:R-:W1:Y:S06]  /*0020*/  LDCU UR10, c[0x0][0x3a0] ;  /* 0x00007400ff0a77ac */ /* 0x000e6c0008000800 */
[----:B------:R-:W0:Y:S01]  /*0030*/  LDC R16, c[0x0][0x364] ;  /* 0x0000d900ff107b82 */ /* 0x000e220000000800 */
[----:B------:R-:W-:Y:S01]  /*0040*/  HFMA2 R11, -RZ, RZ, 0, 0 ;  /* 0x00000000ff0b7431 */ /* 0x000fe200000001ff */
[----:B------:R-:W2:Y:S01]  /*0050*/  S2R R6, SR_TID.X ;  /* 0x0000000000067919 */ /* 0x000ea20000002100 */
[----:B------:R-:W3:Y:S05]  /*0060*/  LDCU.64 UR8, c[0x0][0x358] ;  /* 0x00006b00ff0877ac */ /* 0x000eea0008000a00 */
[----:B------:R-:W0:Y:S08]  /*0070*/  S2UR UR4, SR_CTAID.Y ;  /* 0x00000000000479c3 */ /* 0x000e300000002600 */
[----:B------:R-:W2:Y:S01]  /*0080*/  S2UR UR5, SR_CTAID.X ;  /* 0x00000000000579c3 */ /* 0x000ea20000002500 */
[----:B-1----:R-:W-:-:S07]  /*0090*/  UISETP.GE.AND UP0, UPT, UR10, 0x1, UPT ;  /* 0x000000010a00788c */ /* 0x002fce000bf06270 */
[----:B------:R-:W2:Y:S01]  /*00a0*/  LDC R17, c[0x0][0x360] ;  /* 0x0000d800ff117b82 */ /* 0x000ea20000000800 */
[----:B0-----:R-:W-:Y:S02]  /*00b0*/  IMAD R16, R16, UR4, R4 ;  /* 0x0000000410107c24 */ /* 0x001fe4000f8e0204 */
[----:B--2---:R-:W-:Y:S01]  /*00c0*/  IMAD R17, R17, UR5, R6 ;  /* 0x0000000511117c24 */ /* 0x004fe2000f8e0206 */
[----:B---3--:R-:W-:Y:S06]  /*00d0*/  BRA.U !UP0, `(.L_x_5) ;  /* 0x00000005089c7547 */ /* 0x008fec000b800000 */
[----:B------:R-:W0:Y:S01]  /*00e0*/  S2UR UR7, SR_CgaCtaId ;  /* 0x00000000000779c3 */ /* 0x000e220000008800 */
[----:B------:R-:W-:Y:S01]  /*00f0*/  UMOV UR5, 0x400 ;  /* 0x0000040000057882 */ /* 0x000fe20000000000 */
[----:B------:R-:W-:Y:S02]  /*0100*/  UIADD3 UR4, UPT, UPT, UR10, 0x1f, URZ ;  /* 0x0000001f0a047890 */ /* 0x000fe4000fffe0ff */
[----:B------:R-:W-:Y:S01]  /*0110*/  IMAD R0, R16, UR10, R6 ;  /* 0x0000000a10007c24 */ /* 0x000fe2000f8e0206 */
[----:B------:R-:W-:Y:S01]  /*0120*/  UIADD3 UR6, UPT, UPT, UR5, 0x1000, URZ ;  /* 0x0000100005067890 */ /* 0x000fe2000fffe0ff */
[----:B------:R-:W-:Y:S01]  /*0130*/  MOV R11, RZ ;  /* 0x000000ff000b7202 */ /* 0x000fe20000000f00 */
[----:B------:R-:W-:Y:S01]  /*0140*/  USHF.R.U32.HI UR4, URZ, 0x5, UR4 ;  /* 0x00000005ff047899 */ /* 0x000fe20008011604 */
[----:B------:R-:W1:Y:S03]  /*0150*/  LDC R2, c[0x0][0x39c] ;  /* 0x0000e700ff027b82 */ /* 0x000e660000000800 */
[----:B------:R-:W-:-:S05]  /*0160*/  UIADD3 UR4, UPT, UPT, -UR4, URZ, URZ ;  /* 0x000000ff04047290 */ /* 0x000fca000fffe1ff */
[----:B------:R-:W2:Y:S08]  /*0170*/  LDC.64 R20, c[0x0][0x380] ;  /* 0x0000e000ff147b82 */ /* 0x000eb00000000a00 */
[----:B------:R-:W3:Y:S01]  /*0180*/  LDC.64 R18, c[0x0][0x388] ;  /* 0x0000e200ff127b82 */ /* 0x000ee20000000a00 */
[----:B0-----:R-:W-:Y:S02]  /*0190*/  ULEA UR5, UR7, UR5, 0x18 ;  /* 0x0000000507057291 */ /* 0x001fe4000f8ec0ff */
[----:B------:R-:W-:-:S04]  /*01a0*/  ULEA UR6, UR7, UR6, 0x18 ;  /* 0x0000000607067291 */ /* 0x000fc8000f8ec0ff */
[C---:B------:R-:W-:Y:S01]  /*01b0*/  LEA R7, R4.reuse, UR5, 0x7 ;  /* 0x0000000504077c11 */ /* 0x040fe2000f8e38ff */
[----:B-1----:R-:W-:Y:S01]  /*01c0*/  IMAD R3, R4, R2, R17 ;  /* 0x0000000204037224 */ /* 0x002fe200078e0211 */
[C---:B------:R-:W-:Y:S02]  /*01d0*/  LEA R5, R6.reuse, UR6, 0x2 ;  /* 0x0000000606057c11 */ /* 0x040fe4000f8e10ff */
[----:B------:R-:W-:Y:S02]  /*01e0*/  LEA R6, R6, R7, 0x2 ;  /* 0x0000000706067211 */ /* 0x000fe400078e10ff */
[----:B------:R-:W-:-:S07]  /*01f0*/  LEA R4, R4, R5, 0x7 ;  /* 0x0000000504047211 */ /* 0x000fce00078e38ff */
.L_x_6:
[----:B--2---:R-:W-:-:S04]  /*0200*/  IMAD.WIDE.U32 R26, R0, 0x4, R20 ;  /* 0x00000004001a7825 */ /* 0x004fc800078e0014 */
[----:B---3--:R-:W-:Y:S02]  /*0210*/  IMAD.WIDE.U32 R8, R3, 0x4, R18 ;  /* 0x0000000403087825 */ /* 0x008fe400078e0012 */
[----:B------:R-:W2:Y:S04]  /*0220*/  LDG.E R27, desc[UR8][R26.64] ;  /* 0x000000081a1b7981 */ /* 0x000ea8000c1e1900 */
[----:B------:R-:W3:Y:S01]  /*0230*/  LDG.E R29, desc[UR8][R8.64] ;  /* 0x00000008081d7981 */ /* 0x000ee2000c1e1900 */
[----:B------:R-:W-:Y:S01]  /*0240*/  UIADD3 UR4, UPT, UPT, UR4, 0x1, URZ ;  /* 0x0000000104047890 */ /* 0x000fe2000fffe0ff */
[----:B------:R-:W-:Y:S02]  /*0250*/  IADD3 R0, PT, PT, R0, 0x20, RZ ;  /* 0x0000002000007810 */ /* 0x000fe40007ffe0ff */
[----:B------:R-:W-:Y:S01]  /*0260*/  LEA R3, R2, R3, 0x5 ;  /* 0x0000000302037211 */ /* 0x000fe200078e28ff */
[----:B------:R-:W-:Y:S01]  /*0270*/  UISETP.NE.AND UP0, UPT, UR4, URZ, UPT ;  /* 0x000000ff0400728c */ /* 0x000fe2000bf05270 */
[----:B--2---:R-:W-:Y:S04]  /*0280*/  STS [R6], R27 ;  /* 0x0000001b06007388 */ /* 0x004fe80000000800 */
[----:B---3--:R-:W-:Y:S01]  /*0290*/  STS [R4], R29 ;  /* 0x0000001d04007388 */ /* 0x008fe20000000800 */
[----:B------:R-:W-:Y:S06]  /*02a0*/  BAR.SYNC.DEFER_BLOCKING 0x0 ;  /* 0x0000000000007b1d */ /* 0x000fec0000010000 */
[----:B------:R-:W-:Y:S04]  /*02b0*/  LDS R10, [R5] ;  /* 0x00000000050a7984 */ /* 0x000fe80000000800 */
[----:B------:R-:W0:Y:S04]  /*02c0*/  LDS.128 R12, [R7] ;  /* 0x00000000070c7984 */ /* 0x000e280000000c00 */
[----:B------:R-:W1:Y:S04]  /*02d0*/  LDS R22, [R5+0x80] ;  /* 0x0000800005167984 */ /* 0x000e680000000800 */
[----:B------:R-:W2:Y:S04]  /*02e0*/  LDS R23, [R5+0x100] ;  /* 0x0001000005177984 */ /* 0x000ea80000000800 */
[----:B------:R-:W3:Y:S04]  /*02f0*/  LDS R24, [R5+0x180] ;  /* 0x0001800005187984 */ /* 0x000ee80000000800 */
[----:B------:R-:W-:Y:S04]  /*0300*/  LDS R25, [R5+0x200] ;  /* 0x0002000005197984 */ /* 0x000fe80000000800 */
[----:B------:R-:W-:Y:S01]  /*0310*/  LDS R26, [R5+0xb80] ;  /* 0x000b8000051a7984 */ /* 0x000fe20000000800 */
[----:B0-----:R-:W-:-:S03]  /*0320*/  FFMA R12, R12, R10, R11 ;  /* 0x0000000a0c0c7223 */ /* 0x001fc6000000000b */
[----:B------:R-:W0:Y:S01]  /*0330*/  LDS.128 R8, [R7+0x10] ;  /* 0x0000100007087984 */ /* 0x000e220000000c00 */
[----:B-1----:R-:W-:-:S03]  /*0340*/  FFMA R12, R22, R13, R12 ;  /* 0x0000000d160c7223 */ /* 0x002fc6000000000c */
[----:B------:R-:W1:Y:S01]  /*0350*/  LDS R22, [R5+0x280] ;  /* 0x0002800005167984 */ /* 0x000e620000000800 */
[----:B--2---:R-:W-:-:S03]  /*0360*/  FFMA R13, R23, R14, R12 ;  /* 0x0000000e170d7223 */ /* 0x004fc6000000000c */
[----:B------:R-:W2:Y:S01]  /*0370*/  LDS R23, [R5+0x300] ;  /* 0x0003000005177984 */ /* 0x000ea20000000800 */
[----:B---3--:R-:W-:-:S03]  /*0380*/  FFMA R13, R24, R15, R13 ;  /* 0x0000000f180d7223 */ /* 0x008fc6000000000d */
[----:B------:R-:W3:Y:S01]  /*0390*/  LDS R24, [R5+0x380] ;  /* 0x0003800005187984 */ /* 0x000ee20000000800 */
[----:B0-----:R-:W-:-:S03]  /*03a0*/  FFMA R27, R8, R25, R13 ;  /* 0x00000019081b7223 */ /* 0x001fc6000000000d */
[----:B------:R-:W-:Y:S01]  /*03b0*/  LDS R25, [R5+0x400] ;  /* 0x0004000005197984 */ /* 0x000fe20000000800 */
[----:B-1----:R-:W-:-:S03]  /*03c0*/  FFMA R8, R22, R9, R27 ;  /* 0x0000000916087223 */ /* 0x002fc6000000001b */
[----:B------:R-:W0:Y:S01]  /*03d0*/  LDS.128 R12, [R7+0x20] ;  /* 0x00002000070c7984 */ /* 0x000e220000000c00 */
[----:B--2---:R-:W-:-:S03]  /*03e0*/  FFMA R9, R23, R10, R8 ;  /* 0x0000000a17097223 */ /* 0x004fc60000000008 */
[----:B------:R-:W1:Y:S01]  /*03f0*/  LDS R22, [R5+0x480] ;  /* 0x0004800005167984 */ /* 0x000e620000000800 */
[----:B---3--:R-:W-:-:S03]  /*0400*/  FFMA R9, R24, R11, R9 ;  /* 0x0000000b18097223 */ /* 0x008fc60000000009 */
[----:B------:R-:W2:Y:S04]  /*0410*/  LDS R23, [R5+0x500] ;  /* 0x0005000005177984 */ /* 0x000ea80000000800 */
        /* <DEDUP_REMOVED lines=27> */
[----:B------:R-:W-:Y:S01]  /*05d0*/  LDS R24, [R5+0xc80] ;  /* 0x000c800005187984 */ /* 0x000fe20000000800 */
[----:B0-----:R-:W-:-:S03]  /*05e0*/  FFMA R27, R8, R25, R13 ;  /* 0x00000019081b7223 */ /* 0x001fc6000000000d */
[----:B------:R-:W-:Y:S01]  /*05f0*/  LDS R25, [R5+0xc00] ;  /* 0x000c000005197984 */ /* 0x000fe20000000800 */
[----:B-1----:R-:W-:-:S03]  /*0600*/  FFMA R22, R22, R9, R27 ;  /* 0x0000000916167223 */ /* 0x002fc6000000001b */
[----:B------:R-:W0:Y:S01]  /*0610*/  LDS.128 R12, [R7+0x60] ;  /* 0x00006000070c7984 */ /* 0x000e220000000c00 */
[----:B--2---:R-:W-:-:S03]  /*0620*/  FFMA R9, R23, R10, R22 ;  /* 0x0000000a17097223 */ /* 0x004fc60000000016 */
[----:B------:R-:W1:Y:S01]  /*0630*/  LDS R23, [R5+0xd00] ;  /* 0x000d000005177984 */ /* 0x000e620000000800 */
[----:B------:R-:W-:-:S03]  /*0640*/  FFMA R9, R26, R11, R9 ;  /* 0x0000000b1a097223 */ /* 0x000fc60000000009 */
[----:B------:R-:W2:Y:S01]  /*0650*/  LDS R22, [R5+0xd80] ;  /* 0x000d800005167984 */ /* 0x000ea20000000800 */
[----:B0-----:R-:W-:-:S03]  /*0660*/  FFMA R27, R12, R25, R9 ;  /* 0x000000190c1b7223 */ /* 0x001fc60000000009 */
[----:B------:R-:W-:Y:S01]  /*0670*/  LDS R25, [R5+0xe00] ;  /* 0x000e000005197984 */ /* 0x000fe20000000800 */
[----:B------:R-:W-:-:S03]  /*0680*/  FFMA R24, R24, R13, R27 ;  /* 0x0000000d18187223 */ /* 0x000fc6000000001b */
[----:B------:R-:W0:Y:S01]  /*0690*/  LDS.128 R8, [R7+0x70] ;  /* 0x0000700007087984 */ /* 0x000e220000000c00 */
[----:B-1----:R-:W-:-:S03]  /*06a0*/  FFMA R23, R23, R14, R24 ;  /* 0x0000000e17177223 */ /* 0x002fc60000000018 */
[----:B------:R-:W1:Y:S01]  /*06b0*/  LDS R27, [R5+0xe80] ;  /* 0x000e8000051b7984 */ /* 0x000e620000000800 */
[----:B--2---:R-:W-:-:S03]  /*06c0*/  FFMA R15, R22, R15, R23 ;  /* 0x0000000f160f7223 */ /* 0x004fc60000000017 */
[----:B------:R-:W2:Y:S04]  /*06d0*/  LDS R13, [R5+0xf00] ;  /* 0x000f0000050d7984 */ /* 0x000ea80000000800 */
[----:B------:R-:W3:Y:S01]  /*06e0*/  LDS R12, [R5+0xf80] ;  /* 0x000f8000050c7984 */ /* 0x000ee20000000800 */
[----:B0-----:R-:W-:-:S04]  /*06f0*/  FFMA R8, R8, R25, R15 ;  /* 0x0000001908087223 */ /* 0x001fc8000000000f */
[----:B-1----:R-:W-:-:S04]  /*0700*/  FFMA R8, R27, R9, R8 ;  /* 0x000000091b087223 */ /* 0x002fc80000000008 */
[----:B--2---:R-:W-:-:S04]  /*0710*/  FFMA R13, R13, R10, R8 ;  /* 0x0000000a0d0d7223 */ /* 0x004fc80000000008 */
[----:B---3--:R-:W-:Y:S01]  /*0720*/  FFMA R11, R12, R11, R13 ;  /* 0x0000000b0c0b7223 */ /* 0x008fe2000000000d */
[----:B------:R-:W-:Y:S06]  /*0730*/  BAR.SYNC.DEFER_BLOCKING 0x0 ;  /* 0x0000000000007b1d */ /* 0x000fec0000010000 */
[----:B------:R-:W-:Y:S05]  /*0740*/  BRA.U UP0, `(.L_x_6) ;  /* 0xfffffff900ac7547 */ /* 0x000fea000b83ffff */
.L_x_5:
[----:B------:R-:W0:Y:S01]  /*0750*/  LDC.64 R2, c[0x0][0x390] ;  /* 0x0000e400ff027b82 */ /* 0x000e220000000a00 */
[----:B------:R-:W1:Y:S02]  /*0760*/  LDCU UR4, c[0x0][0x39c] ;  /* 0x00007380ff0477ac */ /* 0x000e640008000800 */
[----:B-1----:R-:W-:-:S04]  /*0770*/  IMAD R17, R16, UR4, R17 ;  /* 0x0000000410117c24 */ /* 0x002fc8000f8e0211 */
[----:B0-----:R-:W-:-:S05]  /*0780*/  IMAD.WIDE R2, R17, 0x4, R2 ;  /* 0x0000000411027825 */ /* 0x001fca00078e0202 */
[----:B------:R-:W-:Y:S01]  /*0790*/  STG.E desc[UR8][R2.64], R11 ;  /* 0x0000000b02007986 */ /* 0x000fe2000c101908 */
[----:B------:R-:W-:Y:S05]  /*07a0*/  EXIT ;  /* 0x000000000000794d */ /* 0x000fea0003800000 */
.L_x_7:
        /* <DEDUP_REMOVED lines=13> */
.L_x_15:


//--------------------- .text._Z24matrixMulSharedILPkernelPfS_S_iii --------------------------
	.section	.text._Z24matrixMulSharedILPkernelPfS_S_iii,"ax",@progbits
	.align	128
        .global         _Z24matrixMulSharedILPkernelPfS_S_iii
        .type           _Z24matrixMulSharedILPkernelPfS_S_iii,@function
        .size           _Z24matrixMulSharedILPkernelPfS_S_iii,(.L_x_16 - _Z24matrixMulSharedILPkernelPfS_S_iii)
        .other          _Z24matrixMulSharedILPkernelPfS_S_iii,@"STO_CUDA_ENTRY STV_DEFAULT"
_Z24matrixMulSharedILPkernelPfS_S_iii:
.text._Z24matrixMulSharedILPkernelPfS_S_iii:
[----:B------:R-:W-:Y:S01]  /*0000*/  LDC R1, c[0x0][0x37c] ;  /* 0x0000df00ff017b82 */ /* 0x000fe20000000800 */
[----:B------:R-:W0:Y:S07]  /*0010*/  S2R R22, SR_TID.Y ;  /* 0x0000000000167919 */ /* 0x000e2e0000002200 */
[----:B------:R-:W1:Y:S01]  /*0020*/  S2UR UR4, SR_CTAID.Y ;  /* 0x00000000000479c3 */ /* 0x000e620000002600 */
[----:B------:R-:W2:Y:S01]  /*0030*/  LDCU UR10, c[0x0][0x3a0] ;  /* 0x00007400ff0a77ac */ /* 0x000ea20008000800 */
[----:B------:R-:W-:Y:S01]  /*0040*/  HFMA2 R11, -RZ, RZ, 0, 0 ;  /* 0x00000000ff0b7431 */ /* 0x000fe200000001ff */
[----:B------:R-:W3:Y:S01]  /*0050*/  S2R R24, SR_TID.X ;  /* 0x0000000000187919 */ /* 0x000ee20000002100 */
[----:B------:R-:W-:Y:S01]  /*0060*/  MOV R29, RZ ;  /* 0x000000ff001d7202 */ /* 0x000fe20000000f00 */
[----:B------:R-:W4:Y:S03]  /*0070*/  LDCU.64 UR8, c[0x0][0x358] ;  /* 0x00006b00ff0877ac */ /* 0x000f260008000a00 */
[----:B------:R-:W1:Y:S08]  /*0080*/  LDC R26, c[0x0][0x364] ;  /* 0x0000d900ff1a7b82 */ /* 0x000e700000000800 */
[----:B------:R-:W3:Y:S01]  /*0090*/  S2UR UR5, SR_CTAID.X ;  /* 0x00000000000579c3 */ /* 0x000ee20000002500 */
[----:B--2---:R-:W-:-:S07]  /*00a0*/  UISETP.GE.AND UP0, UPT, UR10, 0x1, UPT ;  /* 0x000000010a00788c */ /* 0x004fce000bf06270 */
[----:B------:R-:W3:Y:S01]  /*00b0*/  LDC R27, c[0x0][0x360] ;  /* 0x0000d800ff1b7b82 */ /* 0x000ee20000000800 */
[----:B-1----:R-:W-:-:S05]  /*00c0*/  IMAD R26, R26, UR4, RZ ;  /* 0x000000041a1a7c24 */ /* 0x002fca000f8e02ff */
[----:B0-----:R-:W-:Y:S01]  /*00d0*/  LEA R26, R26, R22, 0x1 ;  /* 0x000000161a1a7211 */ /* 0x001fe200078e08ff */
[----:B---3--:R-:W-:Y:S01]  /*00e0*/  IMAD R27, R27, UR5, R24 ;  /* 0x000000051b1b7c24 */ /* 0x008fe2000f8e0218 */
[----:B----4-:R-:W-:Y:S06]  /*00f0*/  BRA.U !UP0, `(.L_x_8) ;  /* 0x0000000908707547 */ /* 0x010fec000b800000 */
[----:B------:R-:W0:Y:S01]  /*0100*/  S2UR UR7, SR_CgaCtaId ;  /* 0x00000000000779c3 */ /* 0x000e220000008800 */
[----:B------:R-:W-:Y:S01]  /*0110*/  UMOV UR5, 0x400 ;  /* 0x0000040000057882 */ /* 0x000fe20000000000 */
[----:B------:R-:W-:Y:S01]  /*0120*/  IADD3 R20, PT, PT, R26, 0x10, RZ ;  /* 0x000000101a147810 */ /* 0x000fe20007ffe0ff */
[----:B------:R-:W-:Y:S01]  /*0130*/  UIADD3 UR6, UPT, UPT, UR5, 0x1000, URZ ;  /* 0x0000100005067890 */ /* 0x000fe2000fffe0ff */
[----:B------:R-:W-:Y:S01]  /*0140*/  IADD3 R21, PT, PT, R22, 0x10, RZ ;  /* 0x0000001016157810 */ /* 0x000fe20007ffe0ff */
[----:B------:R-:W-:Y:S02]  /*0150*/  UIADD3 UR4, UPT, UPT, UR10, 0x1f, URZ ;  /* 0x0000001f0a047890 */ /* 0x000fe4000fffe0ff */
[--C-:B------:R-:W-:Y:S01]  /*0160*/  IMAD R2, R26, UR10, R24.reuse ;  /* 0x0000000a1a027c24 */ /* 0x100fe2000f8e0218 */
[----:B------:R-:W-:Y:S01]  /*0170*/  MOV R29, RZ ;  /* 0x000000ff001d7202 */ /* 0x000fe20000000f00 */
[----:B------:R-:W1:Y:S01]  /*0180*/  LDC R0, c[0x0][0x39c] ;  /* 0x0000e700ff007b82 */ /* 0x000e620000000800 */
[----:B------:R-:W-:Y:S01]  /*0190*/  USHF.R.U32.HI UR4, URZ, 0x5, UR4 ;  /* 0x00000005ff047899 */ /* 0x000fe20008011604 */
[----:B------:R-:W-:Y:S01]  /*01a0*/  IMAD R20, R20, UR10, R24 ;  /* 0x0000000a14147c24 */ /* 0x000fe2000f8e0218 */
[----:B------:R-:W-:-:S02]  /*01b0*/  MOV R11, RZ ;  /* 0x000000ff000b7202 */ /* 0x000fc40000000f00 */
[----:B------:R-:W-:Y:S02]  /*01c0*/  UIADD3 UR4, UPT, UPT, -UR4, URZ, URZ ;  /* 0x000000ff04047290 */ /* 0x000fe4000fffe1ff */
[----:B0-----:R-:W-:Y:S02]  /*01d0*/  ULEA UR5, UR7, UR5, 0x18 ;  /* 0x0000000507057291 */ /* 0x001fe4000f8ec0ff */
[----:B------:R-:W-:-:S04]  /*01e0*/  ULEA UR6, UR7, UR6, 0x18 ;  /* 0x0000000607067291 */ /* 0x000fc8000f8ec0ff */
[----:B------:R-:W-:Y:S02]  /*01f0*/  LEA R25, R22, UR5, 0x7 ;  /* 0x0000000516197c11 */ /* 0x000fe4000f8e38ff */
[----:B------:R-:W-:Y:S01]  /*0200*/  LEA R23, R24, UR6, 0x2 ;  /* 0x0000000618177c11 */ /* 0x000fe2000f8e10ff */
[-CC-:B-1----:R-:W-:Y:S01]  /*0210*/  IMAD R3, R22, R0.reuse, R27.reuse ;  /* 0x0000000016037224 */ /* 0x182fe200078e021b */
[----:B------:R-:W-:Y:S01]  /*0220*/  LEA R24, R24, R25, 0x2 ;  /* 0x0000001918187211 */ /* 0x000fe200078e10ff */
[----:B------:R-:W-:Y:S01]  /*0230*/  IMAD R21, R21, R0, R27 ;  /* 0x0000000015157224 */ /* 0x000fe200078e021b */
[----:B------:R-:W-:-:S07]  /*0240*/  LEA R22, R22, R23, 0x7 ;  /* 0x0000001716167211 */ /* 0x000fce00078e38ff */
.L_x_9:
[----:B------:R-:W0:Y:S08]  /*0250*/  LDC.64 R6, c[0x0][0x380] ;  /* 0x0000e000ff067b82 */ /* 0x000e300000000a00 */
[----:B------:R-:W1:Y:S01]  /*0260*/  LDC.64 R4, c[0x0][0x388] ;  /* 0x0000e200ff047b82 */ /* 0x000e620000000a00 */
[----:B0-----:R-:W-:-:S04]  /*0270*/  IMAD.WIDE.U32 R16, R2, 0x4, R6 ;  /* 0x0000000402107825 */ /* 0x001fc800078e0006 */
[----:B------:R-:W-:Y:S01]  /*0280*/  IMAD.WIDE.U32 R6, R20, 0x4, R6 ;  /* 0x0000000414067825 */ /* 0x000fe200078e0006 */
[----:B------:R-:W2:Y:S03]  /*0290*/  LDG.E R10, desc[UR8][R16.64] ;  /* 0x00000008100a7981 */ /* 0x000ea6000c1e1900 */
[--C-:B-1----:R-:W-:Y:S02]  /*02a0*/  IMAD.WIDE.U32 R8, R3, 0x4, R4.reuse ;  /* 0x0000000403087825 */ /* 0x102fe400078e0004 */
[----:B------:R-:W3:Y:S02]  /*02b0*/  LDG.E R6, desc[UR8][R6.64] ;  /* 0x0000000806067981 */ /* 0x000ee4000c1e1900 */
[----:B------:R-:W-:Y:S02]  /*02c0*/  IMAD.WIDE.U32 R4, R21, 0x4, R4 ;  /* 0x0000000415047825 */ /* 0x000fe400078e0004 */
[----:B------:R-:W4:Y:S04]  /*02d0*/  LDG.E R9, desc[UR8][R8.64] ;  /* 0x0000000808097981 */ /* 0x000f28000c1e1900 */
[----:B------:R-:W5:Y:S04]  /*02e0*/  LDG.E R5, desc[UR8][R4.64] ;  /* 0x0000000804057981 */ /* 0x000f68000c1e1900 */
[----:B--2---:R-:W-:Y:S04]  /*02f0*/  STS [R24], R10 ;  /* 0x0000000a18007388 */ /* 0x004fe80000000800 */
[----:B---3--:R-:W-:Y:S04]  /*0300*/  STS [R24+0x800], R6 ;  /* 0x0008000618007388 */ /* 0x008fe80000000800 */
[----:B----4-:R-:W-:Y:S04]  /*0310*/  STS [R22], R9 ;  /* 0x0000000916007388 */ /* 0x010fe80000000800 */
[----:B-----5:R-:W-:Y:S01]  /*0320*/  STS [R22+0x800], R5 ;  /* 0x0008000516007388 */ /* 0x020fe20000000800 */
[----:B------:R-:W-:Y:S06]  /*0330*/  BAR.SYNC.DEFER_BLOCKING 0x0 ;  /* 0x0000000000007b1d */ /* 0x000fec0000010000 */
[----:B------:R-:W-:Y:S04]  /*0340*/  LDS R4, [R23] ;  /* 0x0000000017047984 */ /* 0x000fe80000000800 */
[----:B------:R-:W0:Y:S04]  /*0350*/  LDS.128 R12, [R25] ;  /* 0x00000000190c7984 */ /* 0x000e280000000c00 */
[----:B------:R-:W1:Y:S04]  /*0360*/  LDS.128 R16, [R25+0x800] ;  /* 0x0008000019107984 */ /* 0x000e680000000c00 */
[----:B------:R-:W2:Y:S04]  /*0370*/  LDS R8, [R23+0x80] ;  /* 0x0000800017087984 */ /* 0x000ea80000000800 */
[----:B------:R-:W3:Y:S04]  /*0380*/  LDS R7, [R23+0x100] ;  /* 0x0001000017077984 */ /* 0x000ee80000000800 */
[----:B------:R-:W4:Y:S01]  /*0390*/  LDS R28, [R23+0x180] ;  /* 0x00018000171c7984 */ /* 0x000f220000000800 */
[----:B0-----:R-:W-:Y:S01]  /*03a0*/  FFMA R12, R12, R4, R29 ;  /* 0x000000040c0c7223 */ /* 0x001fe2000000001d */
[----:B-1----:R-:W-:-:S03]  /*03b0*/  FFMA R16, R4, R16, R11 ;  /* 0x0000001004107223 */ /* 0x002fc6000000000b */
[C---:B--2---:R-:W-:Y:S01]  /*03c0*/  FFMA R12, R8.reuse, R13, R12 ;  /* 0x0000000d080c7223 */ /* 0x044fe2000000000c */
[----:B------:R-:W-:Y:S01]  /*03d0*/  FFMA R17, R8, R17, R16 ;  /* 0x0000001108117223 */ /* 0x000fe20000000010 */
[----:B------:R-:W-:Y:S02]  /*03e0*/  LDS R13, [R23+0x200] ;  /* 0x00020000170d7984 */ /* 0x000fe40000000800 */
[C---:B---3--:R-:W-:Y:S01]  /*03f0*/  FFMA R29, R7.reuse, R14, R12 ;  /* 0x0000000e071d7223 */ /* 0x048fe2000000000c */
[----:B------:R-:W-:Y:S01]  /*0400*/  FFMA R18, R7, R18, R17 ;  /* 0x0000001207127223 */ /* 0x000fe20000000011 */
[----:B------:R-:W0:Y:S04]  /*0410*/  LDS.128 R8, [R25+0x810] ;  /* 0x0008100019087984 */ /* 0x000e280000000c00 */
[----:B------:R-:W1:Y:S01]  /*0420*/  LDS.128 R4, [R25+0x10] ;  /* 0x0000100019047984 */ /* 0x000e620000000c00 */
[----:B----4-:R-:W-:-:S03]  /*0430*/  FFMA R29, R28, R15, R29 ;  /* 0x0000000f1c1d7223 */ /* 0x010fc6000000001d */
[----:B------:R-:W2:Y:S04]  /*0440*/  LDS R12, [R23+0x280] ;  /* 0x00028000170c7984 */ /* 0x000ea80000000800 */
[----:B------:R-:W3:Y:S01]  /*0450*/  LDS R15, [R23+0x300] ;  /* 0x00030000170f7984 */ /* 0x000ee20000000800 */
[----:B------:R-:W-:-:S03]  /*0460*/  FFMA R18, R28, R19, R18 ;  /* 0x000000131c127223 */ /* 0x000fc60000000012 */
[----:B------:R-:W4:Y:S01]  /*0470*/  LDS R28, [R23+0x380] ;  /* 0x00038000171c7984 */ /* 0x000f220000000800 */
[----:B0-----:R-:W-:-:S03]  /*0480*/  FFMA R8, R13, R8, R18 ;  /* 0x000000080d087223 */ /* 0x001fc60000000012 */
[----:B------:R-:W-:Y:S01]  /*0490*/  LDS.128 R16, [R25+0x820] ;  /* 0x0008200019107984 */ /* 0x000fe20000000c00 */
[----:B-1----:R-:W-:-:S04]  /*04a0*/  FFMA R29, R4, R13, R29 ;  /* 0x0000000d041d7223 */ /* 0x002fc8000000001d */
[C---:B--2---:R-:W-:Y:S01]  /*04b0*/  FFMA R4, R12.reuse, R5, R29 ;  /* 0x000000050c047223 */ /* 0x044fe2000000001d */
[----:B------:R-:W-:Y:S01]  /*04c0*/  FFMA R9, R12, R9, R8 ;  /* 0x000000090c097223 */ /* 0x000fe20000000008 */
[----:B------:R-:W0:Y:S02]  /*04d0*/  LDS R5, [R23+0x400] ;  /* 0x0004000017057984 */ /* 0x000e240000000800 */
[C---:B---3--:R-:W-:Y:S01]  /*04e0*/  FFMA R29, R15.reuse, R6, R4 ;  /* 0x000000060f1d7223 */ /* 0x048fe20000000004 */
[----:B------:R-:W-:Y:S01]  /*04f0*/  FFMA R10, R15, R10, R9 ;  /* 0x0000000a0f0a7223 */ /* 0x000fe20000000009 */
[----:B------:R-:W-:Y:S04]  /*0500*/  LDS R4, [R23+0x480] ;  /* 0x0004800017047984 */ /* 0x000fe80000000800 */
[----:B------:R-:W1:Y:S01]  /*0510*/  LDS.128 R12, [R25+0x20] ;  /* 0x00002000190c7984 */ /* 0x000e620000000c00 */
[----:B----4-:R-:W-:-:S03]  /*0520*/  FFMA R29, R28, R7, R29 ;  /* 0x000000071c1d7223 */ /* 0x010fc6000000001d */
[----:B------:R-:W2:Y:S01]  /*0530*/  LDS R7, [R23+0x500] ;  /* 0x0005000017077984 */ /* 0x000ea20000000800 */
[----:B------:R-:W-:-:S03]  /*0540*/  FFMA R10, R28, R11, R10 ;  /* 0x0000000b1c0a7223 */ /* 0x000fc6000000000a */
[----:B------:R-:W3:Y:S01]  /*0550*/  LDS R28, [R23+0x580] ;  /* 0x00058000171c7984 */ /* 0x000ee20000000800 */
[----:B0-----:R-:W-:Y:S01]  /*0560*/  FFMA R10, R5, R16, R10 ;  /* 0x00000010050a7223 */ /* 0x001fe2000000000a */
[----:B-1----:R-:W-:-:S03]  /*0570*/  FFMA R29, R12, R5, R29 ;  /* 0x000000050c1d7223 */ /* 0x002fc6000000001d */
[C---:B------:R-:W-:Y:S01]  /*0580*/  FFMA R17, R4.reuse, R17, R10 ;  /* 0x0000001104117223 */ /* 0x040fe2000000000a */
[----:B------:R-:W-:Y:S01]  /*0590*/  LDS R12, [R23+0x680] ;  /* 0x00068000170c7984 */ /* 0x000fe20000000800 */
[----:B------:R-:W-:Y:S02]  /*05a0*/  FFMA R6, R4, R13, R29 ;  /* 0x0000000d04067223 */ /* 0x000fe4000000001d */
[C---:B--2---:R-:W-:Y:S01]  /*05b0*/  FFMA R18, R7.reuse, R18, R17 ;  /* 0x0000001207127223 */ /* 0x044fe20000000011 */
[----:B------:R-:W-:Y:S01]  /*05c0*/  LDS R13, [R23+0x600] ;  /* 0x00060000170d7984 */ /* 0x000fe20000000800 */
[----:B------:R-:W-:-:S03]  /*05d0*/  FFMA R29, R7, R14, R6 ;  /* 0x0000000e071d7223 */ /* 0x000fc60000000006 */
[----:B------:R-:W0:Y:S04]  /*05e0*/  LDS.128 R4, [R25+0x30] ;  /* 0x0000300019047984 */ /* 0x000e280000000c00 */
[----:B------:R-:W1:Y:S01]  /*05f0*/  LDS.128 R8, [R25+0x830] ;  /* 0x0008300019087984 */ /* 0x000e620000000c00 */
[----:B---3--:R-:W-:-:S03]  /*0600*/  FFMA R29, R28, R15, R29 ;  /* 0x0000000f1c1d7223 */ /* 0x008fc6000000001d */
[----:B------:R-:W2:Y:S01]  /*0610*/  LDS R15, [R23+0x700] ;  /* 0x00070000170f7984 */ /* 0x000ea20000000800 */
[----:B------:R-:W-:-:S03]  /*0620*/  FFMA R18, R28, R19, R18 ;  /* 0x000000131c127223 */ /* 0x000fc60000000012 */
[----:B------:R-:W3:Y:S01]  /*0630*/  LDS R28, [R23+0x780] ;  /* 0x00078000171c7984 */ /* 0x000ee20000000800 */
[----:B0-----:R-:W-:Y:S01]  /*0640*/  FFMA R29, R4, R13, R29 ;  /* 0x0000000d041d7223 */ /* 0x001fe2000000001d */
[----:B-1----:R-:W-:-:S03]  /*0650*/  FFMA R8, R13, R8, R18 ;  /* 0x000000080d087223 */ /* 0x002fc60000000012 */
[C---:B------:R-:W-:Y:S01]  /*0660*/  FFMA R4, R12.reuse, R5, R29 ;  /* 0x000000050c047223 */ /* 0x040fe2000000001d */
[----:B------:R-:W-:Y:S01]  /*0670*/  LDS.128 R16, [R25+0x40] ;  /* 0x0000400019107984 */ /* 0x000fe20000000c00 */
[----:B------:R-:W-:Y:S02]  /*0680*/  FFMA R9, R12, R9, R8 ;  /* 0x000000090c097223 */ /* 0x000fe40000000008 */
[C---:B--2---:R-:W-:Y:S01]  /*0690*/  FFMA R29, R15.reuse, R6, R4 ;  /* 0x000000060f1d7223 */ /* 0x044fe20000000004 */
[----:B------:R-:W0:Y:S01]  /*06a0*/  LDS R5, [R23+0x800] ;  /* 0x0008000017057984 */ /* 0x000e220000000800 */
[----:B------:R-:W-:-:S03]  /*06b0*/  FFMA R10, R15, R10, R9 ;  /* 0x0000000a0f0a7223 */ /* 0x000fc60000000009 */
[----:B------:R-:W1:Y:S04]  /*06c0*/  LDS.128 R12, [R25+0x840] ;  /* 0x00084000190c7984 */ /* 0x000e680000000c00 */
[----:B------:R-:W2:Y:S01]  /*06d0*/  LDS R4, [R23+0x880] ;  /* 0x0008800017047984 */ /* 0x000ea20000000800 */
[----:B---3--:R-:W-:-:S03]  /*06e0*/  FFMA R29, R28, R7, R29 ;  /* 0x000000071c1d7223 */ /* 0x008fc6000000001d */
[----:B------:R-:W3:Y:S01]  /*06f0*/  LDS R7, [R23+0x900] ;  /* 0x0009000017077984 */ /* 0x000ee20000000800 */
[----:B------:R-:W-:-:S03]  /*0700*/  FFMA R10, R28, R11, R10 ;  /* 0x0000000b1c0a7223 */ /* 0x000fc6000000000a */
[----:B------:R-:W4:Y:S01]  /*0710*/  LDS R28, [R23+0x980] ;  /* 0x00098000171c7984 */ /* 0x000f220000000800 */
[----:B0-----:R-:W-:Y:S01]  /*0720*/  FFMA R29, R16, R5, R29 ;  /* 0x00000005101d7223 */ /* 0x001fe2000000001d */
[----:B-1----:R-:W-:Y:S02]  /*0730*/  FFMA R10, R5, R12, R10 ;  /* 0x0000000c050a7223 */ /* 0x002fe4000000000a */
[----:B------:R-:W-:Y:S01]  /*0740*/  LDS R12, [R23+0xa80] ;  /* 0x000a8000170c7984 */ /* 0x000fe20000000800 */
[C---:B--2---:R-:W-:Y:S01]  /*0750*/  FFMA R6, R4.reuse, R17, R29 ;  /* 0x0000001104067223 */ /* 0x044fe2000000001d */
[----:B------:R-:W-:Y:S02]  /*0760*/  FFMA R13, R4, R13, R10 ;  /* 0x0000000d040d7223 */ /* 0x000fe4000000000a */
[----:B------:R-:W-:Y:S01]  /*0770*/  LDS.128 R8, [R25+0x850] ;  /* 0x0008500019087984 */ /* 0x000fe20000000c00 */
[C---:B---3--:R-:W-:Y:S01]  /*0780*/  FFMA R17, R7.reuse, R18, R6 ;  /* 0x0000001207117223 */ /* 0x048fe20000000006 */
[----:B------:R-:W-:-:S02]  /*0790*/  FFMA R14, R7, R14, R13 ;  /* 0x0000000e070e7223 */ /* 0x000fc4000000000d */
[----:B------:R-:W0:Y:S04]  /*07a0*/  LDS R13, [R23+0xa00] ;  /* 0x000a0000170d7984 */ /* 0x000e280000000800 */
        /* <DEDUP_REMOVED lines=8> */
[----:B------:R-:W-:-:S03]  /*0830*/  FFMA R4, R12, R5, R19 ;  /* 0x000000050c047223 */ /* 0x000fc60000000013 */
[C---:B--2---:R-:W-:Y:S01]  /*0840*/  FFMA R10, R17.reuse, R10, R9 ;  /* 0x0000000a110a7223 */ /* 0x044fe20000000009 */
[----:B------:R-:W-:Y:S01]  /*0850*/  LDS R5, [R23+0xc00] ;  /* 0x000c000017057984 */ /* 0x000fe20000000800 */
[----:B------:R-:W-:-:S03]  /*0860*/  FFMA R29, R17, R6, R4 ;  /* 0x00000006111d7223 */ /* 0x000fc60000000004 */
[----:B------:R-:W0:Y:S04]  /*0870*/  LDS.128 R12, [R25+0x60] ;  /* 0x00006000190c7984 */ /* 0x000e280000000c00 */
[----:B------:R-:W1:Y:S04]  /*0880*/  LDS.128 R16, [R25+0x860] ;  /* 0x0008600019107984 */ /* 0x000e680000000c00 */
[----:B------:R-:W2:Y:S04]  /*0890*/  LDS R4, [R23+0xc80] ;  /* 0x000c800017047984 */ /* 0x000ea80000000800 */
[----:B------:R-:W4:Y:S01]  /*08a0*/  LDS R9, [R23+0xd00] ;  /* 0x000d000017097984 */ /* 0x000f220000000800 */
[C---:B---3--:R-:W-:Y:S01]  /*08b0*/  FFMA R7, R28.reuse, R7, R29 ;  /* 0x000000071c077223 */ /* 0x048fe2000000001d */
[----:B------:R-:W-:-:S02]  /*08c0*/  FFMA R10, R28, R11, R10 ;  /* 0x0000000b1c0a7223 */ /* 0x000fc4000000000a */
[----:B------:R-:W3:Y:S01]  /*08d0*/  LDS R28, [R23+0xd80] ;  /* 0x000d8000171c7984 */ /* 0x000ee20000000800 */
[----:B0-----:R-:W-:-:S03]  /*08e0*/  FFMA R7, R12, R5, R7 ;  /* 0x000000050c077223 */ /* 0x001fc60000000007 */
[----:B------:R-:W-:Y:S01]  /*08f0*/  LDS R12, [R23+0xe80] ;  /* 0x000e8000170c7984 */ /* 0x000fe20000000800 */
[----:B-1----:R-:W-:Y:S01]  /*0900*/  FFMA R10, R5, R16, R10 ;  /* 0x00000010050a7223 */ /* 0x002fe2000000000a */
[----:B--2---:R-:W-:-:S03]  /*0910*/  FFMA R6, R4, R13, R7 ;  /* 0x0000000d04067223 */ /* 0x004fc60000000007 */
[----:B------:R-:W-:Y:S01]  /*0920*/  FFMA R17, R4, R17, R10 ;  /* 0x0000001104117223 */ /* 0x000fe2000000000a */
[----:B------:R-:W-:Y:S01]  /*0930*/  LDS R13, [R23+0xe00] ;  /* 0x000e0000170d7984 */ /* 0x000fe20000000800 */
[C---:B----4-:R-:W-:Y:S02]  /*0940*/  FFMA R29, R9.reuse, R14, R6 ;  /* 0x0000000e091d7223 */ /* 0x050fe40000000006 */
[----:B------:R-:W-:Y:S01]  /*0950*/  FFMA R18, R9, R18, R17 ;  /* 0x0000001209127223 */ /* 0x000fe20000000011 */
[----:B------:R-:W0:Y:S04]  /*0960*/  LDS.128 R4, [R25+0x70] ;  /* 0x0000700019047984 */ /* 0x000e280000000c00 */
[----:B------:R-:W1:Y:S01]  /*0970*/  LDS.128 R8, [R25+0x870] ;  /* 0x0008700019087984 */ /* 0x000e620000000c00 */
[----:B---3--:R-:W-:-:S03]  /*0980*/  FFMA R29, R28, R15, R29 ;  /* 0x0000000f1c1d7223 */ /* 0x008fc6000000001d */
[----:B------:R-:W2:Y:S04]  /*0990*/  LDS R15, [R23+0xf00] ;  /* 0x000f0000170f7984 */ /* 0x000ea80000000800 */
[----:B------:R-:W3:Y:S01]  /*09a0*/  LDS R14, [R23+0xf80] ;  /* 0x000f8000170e7984 */ /* 0x000ee20000000800 */
[----:B------:R-:W-:Y:S01]  /*09b0*/  FFMA R18, R28, R19, R18 ;  /* 0x000000131c127223 */ /* 0x000fe20000000012 */
[----:B------:R-:W-:-:S04]  /*09c0*/  UIADD3 UR4, UPT, UPT, UR4, 0x1, URZ ;  /* 0x0000000104047890 */ /* 0x000fc8000fffe0ff */
[----:B------:R-:W-:Y:S01]  /*09d0*/  UISETP.NE.AND UP0, UPT, UR4, URZ, UPT ;  /* 0x000000ff0400728c */ /* 0x000fe2000bf05270 */
[----:B------:R-:W-:Y:S02]  /*09e0*/  IADD3 R20, PT, PT, R20, 0x20, RZ ;  /* 0x0000002014147810 */ /* 0x000fe40007ffe0ff */
[----:B------:R-:W-:Y:S02]  /*09f0*/  IADD3 R2, PT, PT, R2, 0x20, RZ ;  /* 0x0000002002027810 */ /* 0x000fe40007ffe0ff */
[C---:B------:R-:W-:Y:S02]  /*0a00*/  LEA R21, R0.reuse, R21, 0x5 ;  /* 0x0000001500157211 */ /* 0x040fe400078e28ff */
[----:B------:R-:W-:Y:S01]  /*0a10*/  LEA R3, R0, R3, 0x5 ;  /* 0x0000000300037211 */ /* 0x000fe200078e28ff */
[----:B0-----:R-:W-:Y:S01]  /*0a20*/  FFMA R29, R4, R13, R29 ;  /* 0x0000000d041d7223 */ /* 0x001fe2000000001d */
[----:B-1----:R-:W-:-:S03]  /*0a30*/  FFMA R8, R13, R8, R18 ;  /* 0x000000080d087223 */ /* 0x002fc60000000012 */
[C---:B------:R-:W-:Y:S01]  /*0a40*/  FFMA R4, R12.reuse, R5, R29 ;  /* 0x000000050c047223 */ /* 0x040fe2000000001d */
[----:B------:R-:W-:-:S03]  /*0a50*/  FFMA R9, R12, R9, R8 ;  /* 0x000000090c097223 */ /* 0x000fc60000000008 */
[C---:B--2---:R-:W-:Y:S01]  /*0a60*/  FFMA R29, R15.reuse, R6, R4 ;  /* 0x000000060f1d7223 */ /* 0x044fe20000000004 */
[----:B------:R-:W-:-:S03]  /*0a70*/  FFMA R10, R15, R10, R9 ;  /* 0x0000000a0f0a7223 */ /* 0x000fc60000000009 */
[C---:B---3--:R-:W-:Y:S01]  /*0a80*/  FFMA R29, R14.reuse, R7, R29 ;  /* 0x000000070e1d7223 */ /* 0x048fe2000000001d */
[----:B------:R-:W-:Y:S01]  /*0a90*/  FFMA R11, R14, R11, R10 ;  /* 0x0000000b0e0b7223 */ /* 0x000fe2000000000a */
[----:B------:R-:W-:Y:S06]  /*0aa0*/  BAR.SYNC.DEFER_BLOCKING 0x0 ;  /* 0x0000000000007b1d */ /* 0x000fec0000010000 */
[----:B------:R-:W-:Y:S05]  /*0ab0*/  BRA.U UP0, `(.L_x_9) ;  /* 0xfffffff500e47547 */ /* 0x000fea000b83ffff */
.L_x_8:
[----:B------:R-:W0:Y:S08]  /*0ac0*/  LDC R0, c[0x0][0x39c] ;  /* 0x0000e700ff007b82 */ /* 0x000e300000000800 */
[----:B------:R-:W1:Y:S01]  /*0ad0*/  LDC.64 R4, c[0x0][0x390] ;  /* 0x0000e400ff047b82 */ /* 0x000e620000000a00 */
[----:B0-----:R-:W-:-:S05]  /*0ae0*/  IMAD R3, R26, R0, R27 ;  /* 0x000000001a037224 */ /* 0x001fca00078e021b */
[----:B------:R-:W-:Y:S01]  /*0af0*/  LEA R7, R0, R3, 0x4 ;  /* 0x0000000300077211 */ /* 0x000fe200078e20ff */
[----:B-1----:R-:W-:-:S04]  /*0b00*/  IMAD.WIDE R2, R3, 0x4, R4 ;  /* 0x0000000403027825 */ /* 0x002fc800078e0204 */
[----:B------:R-:W-:Y:S01]  /*0b10*/  IMAD.WIDE R4, R7, 0x4, R4 ;  /* 0x0000000407047825 */ /* 0x000fe200078e0204 */
[----:B------:R-:W-:Y:S04]  /*0b20*/  STG.E desc[UR8][R2.64], R29 ;  /* 0x0000001d02007986 */ /* 0x000fe8000c101908 */
[----:B------:R-:W-:Y:S01]  /*0b30*/  STG.E desc[UR8][R4.64], R11 ;  /* 0x0000000b04007986 */ /* 0x000fe2000c101908 */
[----:B------:R-:W-:Y:S05]  /*0b40*/  EXIT ;  /* 0x000000000000794d */ /* 0x000fea0003800000 */
.L_x_10:
        /* <DEDUP_REMOVED lines=11> */
.L_x_16:


//--------------------- .text._Z8test_funv        --------------------------
	.section	.text._Z8test_funv,"ax",@progbits
	.align	128
        .global         _Z8test_funv
        .type           _Z8test_funv,@function
        .size           _Z8test_funv,(.L_x_17 - _Z8test_funv)
        .other          _Z8test_funv,@"STO_CUDA_ENTRY STV_DEFAULT"
_Z8test_funv:
.text._Z8test_funv:
[----:B------:R-:W0:Y:S01]  /*0000*/  LDC R1, c[0x0][0x37c] ;  /* 0x0000df00ff017b82 */ /* 0x000e220000000800 */
[----:B------:R-:W1:Y:S07]  /*0010*/  LDCU UR5, c[0x0][0x2fc] ;  /* 0x00005f80ff0577ac */ /* 0x000e6e0008000800 */
[----:B------:R-:W2:Y:S01]  /*0020*/  LDC R0, c[0x0][0x360] ;  /* 0x0000d800ff007b82 */ /* 0x000ea20000000800 */
[----:B0-----:R-:W-:Y:S01]  /*0030*/  VIADD R1, R1, 0xfffffff8 ;  /* 0xfffffff801017836 */ /* 0x001fe20000000000 */
[----:B------:R-:W-:Y:S01]  /*0040*/  MOV R2, 0x8 ;  /* 0x0000000800027802 */ /* 0x000fe20000000f00 */
[----:B------:R-:W0:Y:S01]  /*0050*/  LDCU UR4, c[0x0][0x2f8] ;  /* 0x00005f00ff0477ac */ /* 0x000e220008000800 */
[----:B------:R-:W3:Y:S04]  /*0060*/  LDCU.64 UR6, c[0x4][URZ] ;  /* 0x01000000ff0677ac */ /* 0x000ee80008000a00 */
[----:B------:R4:W5:Y:S01]  /*0070*/  LDC.64 R8, c[0x4][R2] ;  /* 0x0100000002087b82 */ /* 0x0009620000000a00 */
[----:B0-----:R-:W-:Y:S01]  /*0080*/  IADD3 R16, P0, PT, R1, UR4, RZ ;  /* 0x0000000401107c10 */ /* 0x001fe2000ff1e0ff */
[----:B--2---:R4:W-:Y:S01]  /*0090*/  STL [R1], R0 ;  /* 0x0000000001007387 */ /* 0x0049e20000100800 */
[----:B---3--:R-:W-:-:S03]  /*00a0*/  MOV R4, UR6 ;  /* 0x0000000600047c02 */ /* 0x008fc60008000f00 */
[----:B-1----:R-:W-:Y:S02]  /*00b0*/  IMAD.X R17, RZ, RZ, UR5, P0 ;  /* 0x00000005ff117e24 */ /* 0x002fe400080e06ff */
[----:B------:R-:W-:Y:S02]  /*00c0*/  IMAD.U32 R5, RZ, RZ, UR7 ;  /* 0x00000007ff057e24 */ /* 0x000fe4000f8e00ff */
[----:B------:R-:W-:Y:S01]  /*00d0*/  IMAD.MOV.U32 R6, RZ, RZ, R16 ;  /* 0x000000ffff067224 */ /* 0x000fe200078e0010 */
[----:B------:R-:W-:-:S07]  /*00e0*/  MOV R7, R17 ;  /* 0x0000001100077202 */ /* 0x000fce0000000f00 */
[----:B------:R-:W-:-:S07]  /*00f0*/  LEPC R20, `(.L_x_11) ;  /* 0x000000001014794e */ /* 0x000fce0000000000 */
[----:B----45:R-:W-:Y:S05]  /*0100*/  CALL.ABS.NOINC R8 ;  /* 0x0000000008007343 */ /* 0x030fea0003c00000 */
.L_x_11:
[----:B------:R-:W0:Y:S01]  /*0110*/  LDC R0, c[0x0][0x364] ;  /* 0x0000d900ff007b82 */ /* 0x000e220000000800 */
[----:B------:R-:W1:Y:S01]  /*0120*/  LDCU.64 UR4, c[0x4][URZ] ;  /* 0x01000000ff0477ac */ /* 0x000e620008000a00 */
[----:B------:R-:W-:Y:S01]  /*0130*/  IMAD.MOV.U32 R6, RZ, RZ, R16 ;  /* 0x000000ffff067224 */ /* 0x000fe200078e0010 */
[----:B------:R-:W-:-:S05]  /*0140*/  MOV R7, R17 ;  /* 0x0000001100077202 */ /* 0x000fca0000000f00 */
[----:B------:R-:W2:Y:S01]  /*0150*/  LDC.64 R2, c[0x4][R2] ;  /* 0x0100000002027b82 */ /* 0x000ea20000000a00 */
[----:B-1----:R-:W-:Y:S01]  /*0160*/  IMAD.U32 R4, RZ, RZ, UR4 ;  /* 0x00000004ff047e24 */ /* 0x002fe2000f8e00ff */
[----:B------:R-:W-:Y:S01]  /*0170*/  MOV R5, UR5 ;  /* 0x0000000500057c02 */ /* 0x000fe20008000f00 */
[----:B0-----:R0:W-:Y:S06]  /*0180*/  STL [R1], R0 ;  /* 0x0000000001007387 */ /* 0x0011ec0000100800 */
[----:B------:R-:W-:-:S07]  /*0190*/  LEPC R20, `(.L_x_12) ;  /* 0x000000001014794e */ /* 0x000fce0000000000 */
[----:B0-2---:R-:W-:Y:S05]  /*01a0*/  CALL.ABS.NOINC R2 ;  /* 0x0000000002007343 */ /* 0x005fea0003c00000 */
.L_x_12:
[----:B------:R-:W-:Y:S05]  /*01b0*/  EXIT ;  /* 0x000000000000794d */ /* 0x000fea0003800000 */
.L_x_13:
        /* <DEDUP_REMOVED lines=12> */
.L_x_17:


//--------------------- .nv.global.init           --------------------------
	.section	.nv.global.init,"aw",@progbits
.nv.global.init:
	.type		$str,@object
	.size		$str,(.L_0 - $str)
$str:
        /*0000*/ 	.byte	0x25, 0x64, 0x3b, 0x00
.L_0:


//--------------------- .nv.shared.reserved.0     --------------------------
	.section	.nv.shared.reserved.0,"aw",@nobits
	.weak		__nv_reservedSMEM_offset_0_alias
	.size		__nv_reservedSMEM_offset_0_alias, 0, 64
	.other		__nv_reservedSMEM_offset_0_alias,@"STO_CUDA_RESERVED_SHARED STV_DEFAULT"
__nv_reservedSMEM_offset_0_alias:
	.zero		0
	.zero		64


//--------------------- .nv.shared._Z25matrixMulSharedKernel_op1PfS_S_iii --------------------------
	.section	.nv.shared._Z25matrixMulSharedKernel_op1PfS_S_iii,"aw",@nobits
	.sectionflags	@""
	.align	4
.nv.shared._Z25matrixMulSharedKernel_op1PfS_S_iii:
	.zero		9216


//--------------------- .nv.shared._Z24matrixMulSharedILPkernelPfS_S_iii --------------------------
	.section	.nv.shared._Z24matrixMulSharedILPkernelPfS_S_iii,"aw",@nobits
	.sectionflags	@""
	.align	4
.nv.shared._Z24matrixMulSharedILPkernelPfS_S_iii:
	.zero		9216


//--------------------- .nv.constant0._Z21matrixMulGlobalKernelPfS_S_iii --------------------------
	.section	.nv.constant0._Z21matrixMulGlobalKernelPfS_S_iii,"a",@progbits
	.sectionflags	@""
	.align	4
.nv.constant0._Z21matrixMulGlobalKernelPfS_S_iii:
	.zero		932


//--------------------- .nv.constant0._Z25matrixMulSharedKernel_op1PfS_S_iii --------------------------
	.section	.nv.constant0._Z25matrixMulSharedKernel_op1PfS_S_iii,"a",@progbits
	.sectionflags	@""
	.align	4
.nv.constant0._Z25matrixMulSharedKernel_op1PfS_S_iii:
	.zero		932


//--------------------- .nv.constant0._Z24matrixMulSharedILPkernelPfS_S_iii --------------------------
	.section	.nv.constant0._Z24matrixMulSharedILPkernelPfS_S_iii,"a",@progbits
	.sectionflags	@""
	.align	4
.nv.constant0._Z24matrixMulSharedILPkernelPfS_S_iii:
	.zero		932


//--------------------- .nv.constant0._Z8test_funv --------------------------
	.section	.nv.constant0._Z8test_funv,"a",@progbits
	.sectionflags	@""
	.align	4
.nv.constant0._Z8test_funv:
	.zero		896


//--------------------- SYMBOLS --------------------------

	.type		.nv.reservedSmem.offset0,@object
	.size		.nv.reservedSmem.offset0,0x4
	.type		.nv.reservedSmem.cap,@object
	.size		.nv.reservedSmem.cap,0x4
	.type		vprintf,@function
